//
// Generated by NVIDIA NVVM Compiler
//
// Compiler Build ID: CL-36424714
// Cuda compilation tools, release 13.0, V13.0.88
// Based on NVVM 20.0.0
//

.version 9.0
.target sm_100
.address_size 64

	// .globl	_Z17update_stress_gl1PfS_S_S_S_S_S_S_S_S_S_S_S_S_iiff

.visible .entry _Z17update_stress_gl1PfS_S_S_S_S_S_S_S_S_S_S_S_S_iiff(
	.param .u64 .ptr .align 1 _Z17update_stress_gl1PfS_S_S_S_S_S_S_S_S_S_S_S_S_iiff_param_0,
	.param .u64 .ptr .align 1 _Z17update_stress_gl1PfS_S_S_S_S_S_S_S_S_S_S_S_S_iiff_param_1,
	.param .u64 .ptr .align 1 _Z17update_stress_gl1PfS_S_S_S_S_S_S_S_S_S_S_S_S_iiff_param_2,
	.param .u64 .ptr .align 1 _Z17update_stress_gl1PfS_S_S_S_S_S_S_S_S_S_S_S_S_iiff_param_3,
	.param .u64 .ptr .align 1 _Z17update_stress_gl1PfS_S_S_S_S_S_S_S_S_S_S_S_S_iiff_param_4,
	.param .u64 .ptr .align 1 _Z17update_stress_gl1PfS_S_S_S_S_S_S_S_S_S_S_S_S_iiff_param_5,
	.param .u64 .ptr .align 1 _Z17update_stress_gl1PfS_S_S_S_S_S_S_S_S_S_S_S_S_iiff_param_6,
	.param .u64 .ptr .align 1 _Z17update_stress_gl1PfS_S_S_S_S_S_S_S_S_S_S_S_S_iiff_param_7,
	.param .u64 .ptr .align 1 _Z17update_stress_gl1PfS_S_S_S_S_S_S_S_S_S_S_S_S_iiff_param_8,
	.param .u64 .ptr .align 1 _Z17update_stress_gl1PfS_S_S_S_S_S_S_S_S_S_S_S_S_iiff_param_9,
	.param .u64 .ptr .align 1 _Z17update_stress_gl1PfS_S_S_S_S_S_S_S_S_S_S_S_S_iiff_param_10,
	.param .u64 .ptr .align 1 _Z17update_stress_gl1PfS_S_S_S_S_S_S_S_S_S_S_S_S_iiff_param_11,
	.param .u64 .ptr .align 1 _Z17update_stress_gl1PfS_S_S_S_S_S_S_S_S_S_S_S_S_iiff_param_12,
	.param .u64 .ptr .align 1 _Z17update_stress_gl1PfS_S_S_S_S_S_S_S_S_S_S_S_S_iiff_param_13,
	.param .u32 _Z17update_stress_gl1PfS_S_S_S_S_S_S_S_S_S_S_S_S_iiff_param_14,
	.param .u32 _Z17update_stress_gl1PfS_S_S_S_S_S_S_S_S_S_S_S_S_iiff_param_15,
	.param .f32 _Z17update_stress_gl1PfS_S_S_S_S_S_S_S_S_S_S_S_S_iiff_param_16,
	.param .f32 _Z17update_stress_gl1PfS_S_S_S_S_S_S_S_S_S_S_S_S_iiff_param_17
)
{
	.reg .pred 	%p<14>;
	.reg .b32 	%r<27>;
	.reg .b32 	%f<51>;
	.reg .b64 	%rd<64>;
	.reg .b64 	%fd<23>;

	ld.param.u64 	%rd3, [_Z17update_stress_gl1PfS_S_S_S_S_S_S_S_S_S_S_S_S_iiff_param_1];
	ld.param.u64 	%rd5, [_Z17update_stress_gl1PfS_S_S_S_S_S_S_S_S_S_S_S_S_iiff_param_3];
	ld.param.u64 	%rd6, [_Z17update_stress_gl1PfS_S_S_S_S_S_S_S_S_S_S_S_S_iiff_param_4];
	ld.param.u64 	%rd7, [_Z17update_stress_gl1PfS_S_S_S_S_S_S_S_S_S_S_S_S_iiff_param_5];
	ld.param.u64 	%rd9, [_Z17update_stress_gl1PfS_S_S_S_S_S_S_S_S_S_S_S_S_iiff_param_7];
	ld.param.u64 	%rd10, [_Z17update_stress_gl1PfS_S_S_S_S_S_S_S_S_S_S_S_S_iiff_param_8];
	ld.param.u64 	%rd11, [_Z17update_stress_gl1PfS_S_S_S_S_S_S_S_S_S_S_S_S_iiff_param_9];
	ld.param.u64 	%rd12, [_Z17update_stress_gl1PfS_S_S_S_S_S_S_S_S_S_S_S_S_iiff_param_10];
	ld.param.u64 	%rd13, [_Z17update_stress_gl1PfS_S_S_S_S_S_S_S_S_S_S_S_S_iiff_param_11];
	ld.param.u64 	%rd14, [_Z17update_stress_gl1PfS_S_S_S_S_S_S_S_S_S_S_S_S_iiff_param_12];
	ld.param.u32 	%r6, [_Z17update_stress_gl1PfS_S_S_S_S_S_S_S_S_S_S_S_S_iiff_param_14];
	ld.param.u32 	%r7, [_Z17update_stress_gl1PfS_S_S_S_S_S_S_S_S_S_S_S_S_iiff_param_15];
	ld.param.f32 	%f7, [_Z17update_stress_gl1PfS_S_S_S_S_S_S_S_S_S_S_S_S_iiff_param_16];
	ld.param.f32 	%f8, [_Z17update_stress_gl1PfS_S_S_S_S_S_S_S_S_S_S_S_S_iiff_param_17];
	mov.u32 	%r8, %ctaid.x;
	mov.u32 	%r9, %ntid.x;
	mov.u32 	%r10, %tid.x;
	mad.lo.s32 	%r11, %r8, %r9, %r10;
	mov.u32 	%r12, %ctaid.y;
	mov.u32 	%r13, %ntid.y;
	mov.u32 	%r14, %tid.y;
	mad.lo.s32 	%r15, %r12, %r13, %r14;
	setp.lt.s32 	%p1, %r11, 1;
	add.s32 	%r16, %r6, -3;
	setp.gt.s32 	%p2, %r11, %r16;
	or.pred  	%p3, %p1, %p2;
	setp.lt.u32 	%p4, %r15, 2;
	or.pred  	%p5, %p4, %p3;
	add.s32 	%r17, %r7, -2;
	setp.gt.s32 	%p6, %r15, %r17;
	or.pred  	%p7, %p5, %p6;
	@%p7 bra 	$L__BB0_6;
	ld.param.u64 	%rd60, [_Z17update_stress_gl1PfS_S_S_S_S_S_S_S_S_S_S_S_S_iiff_param_0];
	cvta.to.global.u64 	%rd16, %rd60;
	cvta.to.global.u64 	%rd17, %rd3;
	mul.lo.s32 	%r18, %r6, %r15;
	cvt.s64.s32 	%rd18, %r18;
	cvt.u64.u32 	%rd1, %r11;
	add.s64 	%rd19, %rd1, %rd18;
	shl.b64 	%rd20, %rd19, 2;
	add.s64 	%rd21, %rd16, %rd20;
	ld.global.f32 	%f9, [%rd21+4];
	add.s32 	%r3, %r18, %r11;
	mul.wide.s32 	%rd22, %r3, 4;
	add.s64 	%rd23, %rd16, %rd22;
	ld.global.f32 	%f10, [%rd23];
	sub.f32 	%f11, %f9, %f10;
	mul.f32 	%f12, %f11, 0f3F900000;
	ld.global.f32 	%f13, [%rd23+8];
	ld.global.f32 	%f14, [%rd23+-4];
	sub.f32 	%f15, %f13, %f14;
	mul.f32 	%f16, %f15, 0f3D2AAAAB;
	sub.f32 	%f49, %f12, %f16;
	add.s64 	%rd24, %rd17, %rd22;
	ld.global.f32 	%f17, [%rd24];
	sub.s32 	%r19, %r18, %r6;
	add.s32 	%r20, %r19, %r11;
	mul.wide.s32 	%rd25, %r20, 4;
	add.s64 	%rd26, %rd17, %rd25;
	ld.global.f32 	%f18, [%rd26];
	sub.f32 	%f19, %f17, %f18;
	mul.f32 	%f20, %f19, 0f3F900000;
	shl.b32 	%r21, %r6, 1;
	add.s32 	%r22, %r19, %r21;
	mul.wide.s32 	%rd27, %r6, 4;
	add.s64 	%rd28, %rd24, %rd27;
	ld.global.f32 	%f21, [%rd28];
	mad.lo.s32 	%r23, %r6, -3, %r22;
	add.s32 	%r24, %r23, %r11;
	mul.wide.s32 	%rd29, %r24, 4;
	add.s64 	%rd30, %rd17, %rd29;
	ld.global.f32 	%f22, [%rd30];
	sub.f32 	%f23, %f21, %f22;
	mul.f32 	%f24, %f23, 0f3D2AAAAB;
	sub.f32 	%f50, %f20, %f24;
	setp.gt.u32 	%p8, %r11, 31;
	add.s32 	%r25, %r6, -32;
	setp.le.s32 	%p9, %r11, %r25;
	and.pred  	%p10, %p8, %p9;
	@%p10 bra 	$L__BB0_3;
	cvta.to.global.u64 	%rd31, %rd12;
	shl.b64 	%rd32, %rd1, 2;
	add.s64 	%rd33, %rd31, %rd32;
	ld.global.f32 	%f25, [%rd33];
	cvta.to.global.u64 	%rd34, %rd6;
	add.s64 	%rd36, %rd34, %rd22;
	ld.global.f32 	%f26, [%rd36];
	cvta.to.global.u64 	%rd37, %rd11;
	add.s64 	%rd38, %rd37, %rd32;
	ld.global.f32 	%f27, [%rd38];
	mul.f32 	%f28, %f49, %f27;
	fma.rn.f32 	%f29, %f25, %f26, %f28;
	st.global.f32 	[%rd36], %f29;
	cvta.to.global.u64 	%rd39, %rd10;
	add.s64 	%rd40, %rd39, %rd32;
	ld.global.f32 	%f30, [%rd40];
	div.rn.f32 	%f31, %f49, %f30;
	add.f32 	%f49, %f29, %f31;
$L__BB0_3:
	setp.gt.u32 	%p11, %r15, 31;
	add.s32 	%r26, %r7, -32;
	setp.le.s32 	%p12, %r15, %r26;
	and.pred  	%p13, %p11, %p12;
	@%p13 bra 	$L__BB0_5;
	ld.param.u64 	%rd63, [_Z17update_stress_gl1PfS_S_S_S_S_S_S_S_S_S_S_S_S_iiff_param_13];
	cvta.to.global.u64 	%rd41, %rd63;
	mul.wide.u32 	%rd42, %r15, 4;
	add.s64 	%rd43, %rd41, %rd42;
	ld.global.f32 	%f32, [%rd43];
	cvta.to.global.u64 	%rd44, %rd7;
	add.s64 	%rd46, %rd44, %rd22;
	ld.global.f32 	%f33, [%rd46];
	cvta.to.global.u64 	%rd47, %rd14;
	add.s64 	%rd48, %rd47, %rd42;
	ld.global.f32 	%f34, [%rd48];
	mul.f32 	%f35, %f50, %f34;
	fma.rn.f32 	%f36, %f32, %f33, %f35;
	st.global.f32 	[%rd46], %f36;
	cvta.to.global.u64 	%rd49, %rd13;
	add.s64 	%rd50, %rd49, %rd42;
	ld.global.f32 	%f37, [%rd50];
	div.rn.f32 	%f38, %f50, %f37;
	add.f32 	%f50, %f36, %f38;
$L__BB0_5:
	ld.param.u64 	%rd62, [_Z17update_stress_gl1PfS_S_S_S_S_S_S_S_S_S_S_S_S_iiff_param_6];
	ld.param.u64 	%rd61, [_Z17update_stress_gl1PfS_S_S_S_S_S_S_S_S_S_S_S_S_iiff_param_2];
	cvta.to.global.u64 	%rd51, %rd61;
	add.s64 	%rd53, %rd51, %rd22;
	ld.global.f32 	%f39, [%rd53];
	cvt.f64.f32 	%fd1, %f39;
	cvta.to.global.u64 	%rd54, %rd62;
	add.s64 	%rd55, %rd54, %rd22;
	ld.global.f32 	%f40, [%rd55];
	cvt.f64.f32 	%fd2, %f40;
	cvta.to.global.u64 	%rd56, %rd9;
	add.s64 	%rd57, %rd56, %rd22;
	ld.global.f32 	%f41, [%rd57];
	cvt.f64.f32 	%fd3, %f41;
	fma.rn.f64 	%fd4, %fd3, 0d4000000000000000, %fd2;
	cvt.f64.f32 	%fd5, %f49;
	mul.f32 	%f42, %f50, %f40;
	cvt.f64.f32 	%fd6, %f42;
	fma.rn.f64 	%fd7, %fd4, %fd5, %fd6;
	cvt.f64.f32 	%fd8, %f7;
	mul.f64 	%fd9, %fd7, %fd8;
	cvt.f64.f32 	%fd10, %f8;
	div.rn.f64 	%fd11, %fd9, %fd10;
	add.f64 	%fd12, %fd11, %fd1;
	cvt.rn.f32.f64 	%f43, %fd12;
	st.global.f32 	[%rd53], %f43;
	cvta.to.global.u64 	%rd58, %rd5;
	add.s64 	%rd59, %rd58, %rd22;
	ld.global.f32 	%f44, [%rd59];
	cvt.f64.f32 	%fd13, %f44;
	ld.global.f32 	%f45, [%rd55];
	mul.f32 	%f46, %f49, %f45;
	cvt.f64.f32 	%fd14, %f46;
	cvt.f64.f32 	%fd15, %f45;
	ld.global.f32 	%f47, [%rd57];
	cvt.f64.f32 	%fd16, %f47;
	fma.rn.f64 	%fd17, %fd16, 0d4000000000000000, %fd15;
	cvt.f64.f32 	%fd18, %f50;
	fma.rn.f64 	%fd19, %fd17, %fd18, %fd14;
	mul.f64 	%fd20, %fd19, %fd8;
	div.rn.f64 	%fd21, %fd20, %fd10;
	add.f64 	%fd22, %fd21, %fd13;
	cvt.rn.f32.f64 	%f48, %fd22;
	st.global.f32 	[%rd59], %f48;
$L__BB0_6:
	ret;

}
	// .globl	_Z17update_stress_gl2PfS_S_S_S_S_S_S_S_S_S_S_iiff
.visible .entry _Z17update_stress_gl2PfS_S_S_S_S_S_S_S_S_S_S_iiff(
	.param .u64 .ptr .align 1 _Z17update_stress_gl2PfS_S_S_S_S_S_S_S_S_S_S_iiff_param_0,
	.param .u64 .ptr .align 1 _Z17update_stress_gl2PfS_S_S_S_S_S_S_S_S_S_S_iiff_param_1,
	.param .u64 .ptr .align 1 _Z17update_stress_gl2PfS_S_S_S_S_S_S_S_S_S_S_iiff_param_2,
	.param .u64 .ptr .align 1 _Z17update_stress_gl2PfS_S_S_S_S_S_S_S_S_S_S_iiff_param_3,
	.param .u64 .ptr .align 1 _Z17update_stress_gl2PfS_S_S_S_S_S_S_S_S_S_S_iiff_param_4,
	.param .u64 .ptr .align 1 _Z17update_stress_gl2PfS_S_S_S_S_S_S_S_S_S_S_iiff_param_5,
	.param .u64 .ptr .align 1 _Z17update_stress_gl2PfS_S_S_S_S_S_S_S_S_S_S_iiff_param_6,
	.param .u64 .ptr .align 1 _Z17update_stress_gl2PfS_S_S_S_S_S_S_S_S_S_S_iiff_param_7,
	.param .u64 .ptr .align 1 _Z17update_stress_gl2PfS_S_S_S_S_S_S_S_S_S_S_iiff_param_8,
	.param .u64 .ptr .align 1 _Z17update_stress_gl2PfS_S_S_S_S_S_S_S_S_S_S_iiff_param_9,
	.param .u64 .ptr .align 1 _Z17update_stress_gl2PfS_S_S_S_S_S_S_S_S_S_S_iiff_param_10,
	.param .u64 .ptr .align 1 _Z17update_stress_gl2PfS_S_S_S_S_S_S_S_S_S_S_iiff_param_11,
	.param .u32 _Z17update_stress_gl2PfS_S_S_S_S_S_S_S_S_S_S_iiff_param_12,
	.param .u32 _Z17update_stress_gl2PfS_S_S_S_S_S_S_S_S_S_S_iiff_param_13,
	.param .f32 _Z17update_stress_gl2PfS_S_S_S_S_S_S_S_S_S_S_iiff_param_14,
	.param .f32 _Z17update_stress_gl2PfS_S_S_S_S_S_S_S_S_S_S_iiff_param_15
)
{
	.reg .pred 	%p<14>;
	.reg .b32 	%r<26>;
	.reg .b32 	%f<47>;
	.reg .b64 	%rd<50>;

	ld.param.u64 	%rd1, [_Z17update_stress_gl2PfS_S_S_S_S_S_S_S_S_S_S_iiff_param_0];
	ld.param.u64 	%rd2, [_Z17update_stress_gl2PfS_S_S_S_S_S_S_S_S_S_S_iiff_param_1];
	ld.param.u64 	%rd5, [_Z17update_stress_gl2PfS_S_S_S_S_S_S_S_S_S_S_iiff_param_4];
	ld.param.u64 	%rd8, [_Z17update_stress_gl2PfS_S_S_S_S_S_S_S_S_S_S_iiff_param_8];
	ld.param.u64 	%rd9, [_Z17update_stress_gl2PfS_S_S_S_S_S_S_S_S_S_S_iiff_param_9];
	ld.param.u64 	%rd10, [_Z17update_stress_gl2PfS_S_S_S_S_S_S_S_S_S_S_iiff_param_10];
	ld.param.u64 	%rd11, [_Z17update_stress_gl2PfS_S_S_S_S_S_S_S_S_S_S_iiff_param_11];
	ld.param.u32 	%r6, [_Z17update_stress_gl2PfS_S_S_S_S_S_S_S_S_S_S_iiff_param_12];
	ld.param.u32 	%r7, [_Z17update_stress_gl2PfS_S_S_S_S_S_S_S_S_S_S_iiff_param_13];
	ld.param.f32 	%f7, [_Z17update_stress_gl2PfS_S_S_S_S_S_S_S_S_S_S_iiff_param_14];
	ld.param.f32 	%f8, [_Z17update_stress_gl2PfS_S_S_S_S_S_S_S_S_S_S_iiff_param_15];
	mov.u32 	%r8, %ctaid.x;
	mov.u32 	%r9, %ntid.x;
	mov.u32 	%r10, %tid.x;
	mad.lo.s32 	%r11, %r8, %r9, %r10;
	mov.u32 	%r12, %ctaid.y;
	mov.u32 	%r13, %ntid.y;
	mov.u32 	%r14, %tid.y;
	mad.lo.s32 	%r15, %r12, %r13, %r14;
	setp.lt.s32 	%p1, %r11, 2;
	add.s32 	%r16, %r6, -2;
	setp.gt.s32 	%p2, %r11, %r16;
	or.pred  	%p3, %p1, %p2;
	setp.eq.s32 	%p4, %r15, 0;
	or.pred  	%p5, %p4, %p3;
	add.s32 	%r17, %r7, -3;
	setp.gt.s32 	%p6, %r15, %r17;
	or.pred  	%p7, %p5, %p6;
	@%p7 bra 	$L__BB1_6;
	cvta.to.global.u64 	%rd12, %rd2;
	cvta.to.global.u64 	%rd13, %rd1;
	mul.lo.s32 	%r18, %r6, %r15;
	add.s32 	%r3, %r18, %r11;
	mul.wide.s32 	%rd14, %r3, 4;
	add.s64 	%rd15, %rd12, %rd14;
	ld.global.f32 	%f9, [%rd15];
	ld.global.f32 	%f10, [%rd15+-4];
	sub.f32 	%f11, %f9, %f10;
	mul.f32 	%f12, %f11, 0f3F900000;
	ld.global.f32 	%f13, [%rd15+4];
	ld.global.f32 	%f14, [%rd15+-8];
	sub.f32 	%f15, %f13, %f14;
	mul.f32 	%f16, %f15, 0f3D2AAAAB;
	sub.f32 	%f45, %f12, %f16;
	add.s32 	%r19, %r3, %r6;
	mul.wide.s32 	%rd16, %r19, 4;
	add.s64 	%rd17, %rd13, %rd16;
	ld.global.f32 	%f17, [%rd17];
	add.s64 	%rd18, %rd13, %rd14;
	ld.global.f32 	%f18, [%rd18];
	sub.f32 	%f19, %f17, %f18;
	mul.f32 	%f20, %f19, 0f3F900000;
	shl.b32 	%r20, %r6, 1;
	add.s32 	%r21, %r18, %r20;
	mul.wide.s32 	%rd19, %r6, 4;
	add.s64 	%rd20, %rd17, %rd19;
	ld.global.f32 	%f21, [%rd20];
	mad.lo.s32 	%r22, %r6, -3, %r21;
	add.s32 	%r23, %r22, %r11;
	mul.wide.s32 	%rd21, %r23, 4;
	add.s64 	%rd22, %rd13, %rd21;
	ld.global.f32 	%f22, [%rd22];
	sub.f32 	%f23, %f21, %f22;
	mul.f32 	%f24, %f23, 0f3D2AAAAB;
	sub.f32 	%f46, %f20, %f24;
	setp.gt.u32 	%p8, %r11, 31;
	add.s32 	%r24, %r6, -32;
	setp.le.s32 	%p9, %r11, %r24;
	and.pred  	%p10, %p8, %p9;
	@%p10 bra 	$L__BB1_3;
	ld.param.u64 	%rd49, [_Z17update_stress_gl2PfS_S_S_S_S_S_S_S_S_S_S_iiff_param_7];
	ld.param.u64 	%rd48, [_Z17update_stress_gl2PfS_S_S_S_S_S_S_S_S_S_S_iiff_param_6];
	cvta.to.global.u64 	%rd23, %rd8;
	mul.wide.u32 	%rd24, %r11, 4;
	add.s64 	%rd25, %rd23, %rd24;
	ld.global.f32 	%f25, [%rd25];
	cvta.to.global.u64 	%rd26, %rd5;
	add.s64 	%rd28, %rd26, %rd14;
	ld.global.f32 	%f26, [%rd28];
	cvta.to.global.u64 	%rd29, %rd49;
	add.s64 	%rd30, %rd29, %rd24;
	ld.global.f32 	%f27, [%rd30];
	mul.f32 	%f28, %f45, %f27;
	fma.rn.f32 	%f29, %f25, %f26, %f28;
	st.global.f32 	[%rd28], %f29;
	cvta.to.global.u64 	%rd31, %rd48;
	add.s64 	%rd32, %rd31, %rd24;
	ld.global.f32 	%f30, [%rd32];
	div.rn.f32 	%f31, %f45, %f30;
	add.f32 	%f45, %f29, %f31;
$L__BB1_3:
	setp.gt.u32 	%p11, %r15, 31;
	add.s32 	%r25, %r7, -32;
	setp.le.s32 	%p12, %r15, %r25;
	and.pred  	%p13, %p11, %p12;
	@%p13 bra 	$L__BB1_5;
	ld.param.u64 	%rd47, [_Z17update_stress_gl2PfS_S_S_S_S_S_S_S_S_S_S_iiff_param_3];
	cvta.to.global.u64 	%rd33, %rd11;
	mul.wide.u32 	%rd34, %r15, 4;
	add.s64 	%rd35, %rd33, %rd34;
	ld.global.f32 	%f32, [%rd35];
	cvta.to.global.u64 	%rd36, %rd47;
	add.s64 	%rd38, %rd36, %rd14;
	ld.global.f32 	%f33, [%rd38];
	cvta.to.global.u64 	%rd39, %rd10;
	add.s64 	%rd40, %rd39, %rd34;
	ld.global.f32 	%f34, [%rd40];
	mul.f32 	%f35, %f46, %f34;
	fma.rn.f32 	%f36, %f32, %f33, %f35;
	st.global.f32 	[%rd38], %f36;
	cvta.to.global.u64 	%rd41, %rd9;
	add.s64 	%rd42, %rd41, %rd34;
	ld.global.f32 	%f37, [%rd42];
	div.rn.f32 	%f38, %f46, %f37;
	add.f32 	%f46, %f36, %f38;
$L__BB1_5:
	ld.param.u64 	%rd46, [_Z17update_stress_gl2PfS_S_S_S_S_S_S_S_S_S_S_iiff_param_2];
	cvta.to.global.u64 	%rd43, %rd46;
	add.s64 	%rd45, %rd43, %rd14;
	ld.global.f32 	%f39, [%rd45];
	add.f32 	%f40, %f45, %f46;
	mul.f32 	%f41, %f40, 0f00000000;
	mul.f32 	%f42, %f7, %f41;
	div.rn.f32 	%f43, %f42, %f8;
	add.f32 	%f44, %f39, %f43;
	st.global.f32 	[%rd45], %f44;
$L__BB1_6:
	ret;

}


// ===== COMPILED SASS (sm_100) =====

	.target	sm_100

	.elftype	@"ET_EXEC"


//--------------------- .note.nv.tkinfo           --------------------------
	.section	.note.nv.tkinfo,"",@"SHT_NOTE"
	.sectionflags	@"SHF_NOTE_NV_TKINFO"
	.tkinfo
        /*0018*/ 	.word	0x00000002
        /*0030*/ 	.string	""
        /*0030*/ 	.string	"ptxas"
        /*0030*/ 	.string	"Cuda compilation tools, release 13.0, V13.0.88"
        /*0030*/ 	.string	"Build cuda_13.0.r13.0/compiler.36424714_0"
        /*0030*/ 	.string	"-arch sm_100 -m 64 "



//--------------------- .note.nv.cuinfo           --------------------------
	.section	.note.nv.cuinfo,"",@"SHT_NOTE"
	.sectionflags	@"SHF_NOTE_NV_CUINFO"
        /*0018*/ 	.short	0x0002
        /*001a*/ 	.short	0x0064
        /*001c*/ 	.short	0x0082
	.zero		2


//--------------------- .nv.info                  --------------------------
	.section	.nv.info,"",@"SHT_CUDA_INFO"
	.align	4


	//----- nvinfo : EIATTR_REGCOUNT
	.align		4
        /*0000*/ 	.byte	0x04, 0x2f
        /*0002*/ 	.short	(.L_1 - .L_0)
	.align		4
.L_0:
        /*0004*/ 	.word	index@(_Z17update_stress_gl1PfS_S_S_S_S_S_S_S_S_S_S_S_S_iiff)
        /*0008*/ 	.word	0x00000025


	//----- nvinfo : EIATTR_FRAME_SIZE
	.align		4
.L_1:
        /*000c*/ 	.byte	0x04, 0x11
        /*000e*/ 	.short	(.L_3 - .L_2)
	.align		4
.L_2:
        /*0010*/ 	.word	index@($__internal_2_$__cuda_sm3x_div_rn_noftz_f32_slowpath)
        /*0014*/ 	.word	0x00000000


	//----- nvinfo : EIATTR_FRAME_SIZE
	.align		4
.L_3:
        /*0018*/ 	.byte	0x04, 0x11
        /*001a*/ 	.short	(.L_5 - .L_4)
	.align		4
.L_4:
        /*001c*/ 	.word	index@($__internal_1_$__cuda_sm20_div_rn_f64_full)
        /*0020*/ 	.word	0x00000000


	//----- nvinfo : EIATTR_FRAME_SIZE
	.align		4
.L_5:
        /*0024*/ 	.byte	0x04, 0x11
        /*0026*/ 	.short	(.L_7 - .L_6)
	.align		4
.L_6:
        /*0028*/ 	.word	index@(_Z17update_stress_gl1PfS_S_S_S_S_S_S_S_S_S_S_S_S_iiff)
        /*002c*/ 	.word	0x00000000


	//----- nvinfo : EIATTR_REGCOUNT
	.align		4
.L_7:
        /*0030*/ 	.byte	0x04, 0x2f
        /*0032*/ 	.short	(.L_9 - .L_8)
	.align		4
.L_8:
        /*0034*/ 	.word	index@(_Z17update_stress_gl2PfS_S_S_S_S_S_S_S_S_S_S_iiff)
        /*0038*/ 	.word	0x00000018


	//----- nvinfo : EIATTR_FRAME_SIZE
	.align		4
.L_9:
        /*003c*/ 	.byte	0x04, 0x11
        /*003e*/ 	.short	(.L_11 - .L_10)
	.align		4
.L_10:
        /*0040*/ 	.word	index@($__internal_0_$__cuda_sm3x_div_rn_noftz_f32_slowpath)
        /*0044*/ 	.word	0x00000000


	//----- nvinfo : EIATTR_FRAME_SIZE
	.align		4
.L_11:
        /*0048*/ 	.byte	0x04, 0x11
        /*004a*/ 	.short	(.L_13 - .L_12)
	.align		4
.L_12:
        /*004c*/ 	.word	index@(_Z17update_stress_gl2PfS_S_S_S_S_S_S_S_S_S_S_iiff)
        /*0050*/ 	.word	0x00000000


	//----- nvinfo : EIATTR_MIN_STACK_SIZE
	.align		4
.L_13:
        /*0054*/ 	.byte	0x04, 0x12
        /*0056*/ 	.short	(.L_15 - .L_14)
	.align		4
.L_14:
        /*0058*/ 	.word	index@(_Z17update_stress_gl2PfS_S_S_S_S_S_S_S_S_S_S_iiff)
        /*005c*/ 	.word	0x00000000


	//----- nvinfo : EIATTR_MIN_STACK_SIZE
	.align		4
.L_15:
        /*0060*/ 	.byte	0x04, 0x12
        /*0062*/ 	.short	(.L_17 - .L_16)
	.align		4
.L_16:
        /*0064*/ 	.word	index@(_Z17update_stress_gl1PfS_S_S_S_S_S_S_S_S_S_S_S_S_iiff)
        /*0068*/ 	.word	0x00000000
.L_17:


//--------------------- .nv.compat                --------------------------
	.section	.nv.compat,"",@"SHT_CUDA_COMPAT_INFO"
	.align	4
        /*0000*/ 	.byte	0x02, 0x09, 0x00, 0x00, 0x02, 0x02, 0x01, 0x00, 0x02, 0x05, 0x05, 0x00, 0x03, 0x07, 0x01, 0x01
        /*0010*/ 	.byte	0x02, 0x03, 0x00, 0x00, 0x02, 0x06, 0x01, 0x00, 0x04, 0x0b, 0x08, 0x00, 0x01, 0x00, 0x00, 0x00
        /*0020*/ 	.byte	0x00, 0x00, 0x00, 0x00


//--------------------- .nv.info._Z17update_stress_gl2PfS_S_S_S_S_S_S_S_S_S_S_iiff --------------------------
	.section	.nv.info._Z17update_stress_gl2PfS_S_S_S_S_S_S_S_S_S_S_iiff,"",@"SHT_CUDA_INFO"
	.sectionflags	@""
	.align	4


	//----- nvinfo : EIATTR_CUDA_API_VERSION
	.align		4
        /*0000*/ 	.byte	0x04, 0x37
        /*0002*/ 	.short	(.L_19 - .L_18)
.L_18:
        /*0004*/ 	.word	0x00000082


	//----- nvinfo : EIATTR_KPARAM_INFO
	.align		4
.L_19:
        /*0008*/ 	.byte	0x04, 0x17
        /*000a*/ 	.short	(.L_21 - .L_20)
.L_20:
        /*000c*/ 	.word	0x00000000
        /*0010*/ 	.short	0x000f
        /*0012*/ 	.short	0x006c
        /*0014*/ 	.byte	0x00, 0xf0, 0x11, 0x00


	//----- nvinfo : EIATTR_KPARAM_INFO
	.align		4
.L_21:
        /*0018*/ 	.byte	0x04, 0x17
        /*001a*/ 	.short	(.L_23 - .L_22)
.L_22:
        /*001c*/ 	.word	0x00000000
        /*0020*/ 	.short	0x000e
        /*0022*/ 	.short	0x0068
        /*0024*/ 	.byte	0x00, 0xf0, 0x11, 0x00


	//----- nvinfo : EIATTR_KPARAM_INFO
	.align		4
.L_23:
        /*0028*/ 	.byte	0x04, 0x17
        /*002a*/ 	.short	(.L_25 - .L_24)
.L_24:
        /*002c*/ 	.word	0x00000000
        /*0030*/ 	.short	0x000d
        /*0032*/ 	.short	0x0064
        /*0034*/ 	.byte	0x00, 0xf0, 0x11, 0x00


	//----- nvinfo : EIATTR_KPARAM_INFO
	.align		4
.L_25:
        /*0038*/ 	.byte	0x04, 0x17
        /*003a*/ 	.short	(.L_27 - .L_26)
.L_26:
        /*003c*/ 	.word	0x00000000
        /*0040*/ 	.short	0x000c
        /*0042*/ 	.short	0x0060
        /*0044*/ 	.byte	0x00, 0xf0, 0x11, 0x00


	//----- nvinfo : EIATTR_KPARAM_INFO
	.align		4
.L_27:
        /*0048*/ 	.byte	0x04, 0x17
        /*004a*/ 	.short	(.L_29 - .L_28)
.L_28:
        /*004c*/ 	.word	0x00000000
        /*0050*/ 	.short	0x000b
        /*0052*/ 	.short	0x0058
        /*0054*/ 	.byte	0x00, 0xf5, 0x21, 0x00


	//----- nvinfo : EIATTR_KPARAM_INFO
	.align		4
.L_29:
        /*0058*/ 	.byte	0x04, 0x17
        /*005a*/ 	.short	(.L_31 - .L_30)
.L_30:
        /*005c*/ 	.word	0x00000000
        /*0060*/ 	.short	0x000a
        /*0062*/ 	.short	0x0050
        /*0064*/ 	.byte	0x00, 0xf5, 0x21, 0x00


	//----- nvinfo : EIATTR_KPARAM_INFO
	.align		4
.L_31:
        /*0068*/ 	.byte	0x04, 0x17
        /*006a*/ 	.short	(.L_33 - .L_32)
.L_32:
        /*006c*/ 	.word	0x00000000
        /*0070*/ 	.short	0x0009
        /*0072*/ 	.short	0x0048
        /*0074*/ 	.byte	0x00, 0xf5, 0x21, 0x00


	//----- nvinfo : EIATTR_KPARAM_INFO
	.align		4
.L_33:
        /*0078*/ 	.byte	0x04, 0x17
        /*007a*/ 	.short	(.L_35 - .L_34)
.L_34:
        /*007c*/ 	.word	0x00000000
        /*0080*/ 	.short	0x0008
        /*0082*/ 	.short	0x0040
        /*0084*/ 	.byte	0x00, 0xf5, 0x21, 0x00


	//----- nvinfo : EIATTR_KPARAM_INFO
	.align		4
.L_35:
        /*0088*/ 	.byte	0x04, 0x17
        /*008a*/ 	.short	(.L_37 - .L_36)
.L_36:
        /*008c*/ 	.word	0x00000000
        /*0090*/ 	.short	0x0007
        /*0092*/ 	.short	0x0038
        /*0094*/ 	.byte	0x00, 0xf5, 0x21, 0x00


	//----- nvinfo : EIATTR_KPARAM_INFO
	.align		4
.L_37:
        /*0098*/ 	.byte	0x04, 0x17
        /*009a*/ 	.short	(.L_39 - .L_38)
.L_38:
        /*009c*/ 	.word	0x00000000
        /*00a0*/ 	.short	0x0006
        /*00a2*/ 	.short	0x0030
        /*00a4*/ 	.byte	0x00, 0xf5, 0x21, 0x00


	//----- nvinfo : EIATTR_KPARAM_INFO
	.align		4
.L_39:
        /*00a8*/ 	.byte	0x04, 0x17
        /*00aa*/ 	.short	(.L_41 - .L_40)
.L_40:
        /*00ac*/ 	.word	0x00000000
        /*00b0*/ 	.short	0x0005
        /*00b2*/ 	.short	0x0028
        /*00b4*/ 	.byte	0x00, 0xf5, 0x21, 0x00


	//----- nvinfo : EIATTR_KPARAM_INFO
	.align		4
.L_41:
        /*00b8*/ 	.byte	0x04, 0x17
        /*00ba*/ 	.short	(.L_43 - .L_42)
.L_42:
        /*00bc*/ 	.word	0x00000000
        /*00c0*/ 	.short	0x0004
        /*00c2*/ 	.short	0x0020
        /*00c4*/ 	.byte	0x00, 0xf5, 0x21, 0x00


	//----- nvinfo : EIATTR_KPARAM_INFO
	.align		4
.L_43:
        /*00c8*/ 	.byte	0x04, 0x17
        /*00ca*/ 	.short	(.L_45 - .L_44)
.L_44:
        /*00cc*/ 	.word	0x00000000
        /*00d0*/ 	.short	0x0003
        /*00d2*/ 	.short	0x0018
        /*00d4*/ 	.byte	0x00, 0xf5, 0x21, 0x00


	//----- nvinfo : EIATTR_KPARAM_INFO
	.align		4
.L_45:
        /*00d8*/ 	.byte	0x04, 0x17
        /*00da*/ 	.short	(.L_47 - .L_46)
.L_46:
        /*00dc*/ 	.word	0x00000000
        /*00e0*/ 	.short	0x0002
        /*00e2*/ 	.short	0x0010
        /*00e4*/ 	.byte	0x00, 0xf5, 0x21, 0x00


	//----- nvinfo : EIATTR_KPARAM_INFO
	.align		4
.L_47:
        /*00e8*/ 	.byte	0x04, 0x17
        /*00ea*/ 	.short	(.L_49 - .L_48)
.L_48:
        /*00ec*/ 	.word	0x00000000
        /*00f0*/ 	.short	0x0001
        /*00f2*/ 	.short	0x0008
        /*00f4*/ 	.byte	0x00, 0xf5, 0x21, 0x00


	//----- nvinfo : EIATTR_KPARAM_INFO
	.align		4
.L_49:
        /*00f8*/ 	.byte	0x04, 0x17
        /*00fa*/ 	.short	(.L_51 - .L_50)
.L_50:
        /*00fc*/ 	.word	0x00000000
        /*0100*/ 	.short	0x0000
        /*0102*/ 	.short	0x0000
        /*0104*/ 	.byte	0x00, 0xf5, 0x21, 0x00


	//----- nvinfo : EIATTR_SPARSE_MMA_MASK
	.align		4
.L_51:
        /*0108*/ 	.byte	0x03, 0x50
        /*010a*/ 	.short	0x0000


	//----- nvinfo : EIATTR_MAXREG_COUNT
	.align		4
        /*010c*/ 	.byte	0x03, 0x1b
        /*010e*/ 	.short	0x00ff


	//----- nvinfo : EIATTR_MERCURY_ISA_VERSION
	.align		4
        /*0110*/ 	.byte	0x03, 0x5f
        /*0112*/ 	.short	0x0101


	//----- nvinfo : EIATTR_VRC_CTA_INIT_COUNT
	.align		4
        /*0114*/ 	.byte	0x02, 0x4a
	.zero		1
	.zero		1


	//----- nvinfo : EIATTR_EXIT_INSTR_OFFSETS
	.align		4
        /*0118*/ 	.byte	0x04, 0x1c
        /*011a*/ 	.short	(.L_53 - .L_52)


	//   ....[0]....
.L_52:
        /*011c*/ 	.word	0x00000100


	//   ....[1]....
        /*0120*/ 	.word	0x00000900


	//----- nvinfo : EIATTR_CRS_STACK_SIZE
	.align		4
.L_53:
        /*0124*/ 	.byte	0x04, 0x1e
        /*0126*/ 	.short	(.L_55 - .L_54)
.L_54:
        /*0128*/ 	.word	0x00000000


	//----- nvinfo : EIATTR_CBANK_PARAM_SIZE
	.align		4
.L_55:
        /*012c*/ 	.byte	0x03, 0x19
        /*012e*/ 	.short	0x0070


	//----- nvinfo : EIATTR_PARAM_CBANK
	.align		4
        /*0130*/ 	.byte	0x04, 0x0a
        /*0132*/ 	.short	(.L_57 - .L_56)
	.align		4
.L_56:
        /*0134*/ 	.word	index@(.nv.constant0._Z17update_stress_gl2PfS_S_S_S_S_S_S_S_S_S_S_iiff)
        /*0138*/ 	.short	0x0380
        /*013a*/ 	.short	0x0070


	//----- nvinfo : EIATTR_SW_WAR
	.align		4
.L_57:
        /*013c*/ 	.byte	0x04, 0x36
        /*013e*/ 	.short	(.L_59 - .L_58)
.L_58:
        /*0140*/ 	.word	0x00000008
.L_59:


//--------------------- .nv.info._Z17update_stress_gl1PfS_S_S_S_S_S_S_S_S_S_S_S_S_iiff --------------------------
	.section	.nv.info._Z17update_stress_gl1PfS_S_S_S_S_S_S_S_S_S_S_S_S_iiff,"",@"SHT_CUDA_INFO"
	.sectionflags	@""
	.align	4


	//----- nvinfo : EIATTR_CUDA_API_VERSION
	.align		4
        /*0000*/ 	.byte	0x04, 0x37
        /*0002*/ 	.short	(.L_61 - .L_60)
.L_60:
        /*0004*/ 	.word	0x00000082


	//----- nvinfo : EIATTR_KPARAM_INFO
	.align		4
.L_61:
        /*0008*/ 	.byte	0x04, 0x17
        /*000a*/ 	.short	(.L_63 - .L_62)
.L_62:
        /*000c*/ 	.word	0x00000000
        /*0010*/ 	.short	0x0011
        /*0012*/ 	.short	0x007c
        /*0014*/ 	.byte	0x00, 0xf0, 0x11, 0x00


	//----- nvinfo : EIATTR_KPARAM_INFO
	.align		4
.L_63:
        /*0018*/ 	.byte	0x04, 0x17
        /*001a*/ 	.short	(.L_65 - .L_64)
.L_64:
        /*001c*/ 	.word	0x00000000
        /*0020*/ 	.short	0x0010
        /*0022*/ 	.short	0x0078
        /*0024*/ 	.byte	0x00, 0xf0, 0x11, 0x00


	//----- nvinfo : EIATTR_KPARAM_INFO
	.align		4
.L_65:
        /*0028*/ 	.byte	0x04, 0x17
        /*002a*/ 	.short	(.L_67 - .L_66)
.L_66:
        /*002c*/ 	.word	0x00000000
        /*0030*/ 	.short	0x000f
        /*0032*/ 	.short	0x0074
        /*0034*/ 	.byte	0x00, 0xf0, 0x11, 0x00


	//----- nvinfo : EIATTR_KPARAM_INFO
	.align		4
.L_67:
        /*0038*/ 	.byte	0x04, 0x17
        /*003a*/ 	.short	(.L_69 - .L_68)
.L_68:
        /*003c*/ 	.word	0x00000000
        /*0040*/ 	.short	0x000e
        /*0042*/ 	.short	0x0070
        /*0044*/ 	.byte	0x00, 0xf0, 0x11, 0x00


	//----- nvinfo : EIATTR_KPARAM_INFO
	.align		4
.L_69:
        /*0048*/ 	.byte	0x04, 0x17
        /*004a*/ 	.short	(.L_71 - .L_70)
.L_70:
        /*004c*/ 	.word	0x00000000
        /*0050*/ 	.short	0x000d
        /*0052*/ 	.short	0x0068
        /*0054*/ 	.byte	0x00, 0xf5, 0x21, 0x00


	//----- nvinfo : EIATTR_KPARAM_INFO
	.align		4
.L_71:
        /*0058*/ 	.byte	0x04, 0x17
        /*005a*/ 	.short	(.L_73 - .L_72)
.L_72:
        /*005c*/ 	.word	0x00000000
        /*0060*/ 	.short	0x000c
        /*0062*/ 	.short	0x0060
        /*0064*/ 	.byte	0x00, 0xf5, 0x21, 0x00


	//----- nvinfo : EIATTR_KPARAM_INFO
	.align		4
.L_73:
        /*0068*/ 	.byte	0x04, 0x17
        /*006a*/ 	.short	(.L_75 - .L_74)
.L_74:
        /*006c*/ 	.word	0x00000000
        /*0070*/ 	.short	0x000b
        /*0072*/ 	.short	0x0058
        /*0074*/ 	.byte	0x00, 0xf5, 0x21, 0x00


	//----- nvinfo : EIATTR_KPARAM_INFO
	.align		4
.L_75:
        /*0078*/ 	.byte	0x04, 0x17
        /*007a*/ 	.short	(.L_77 - .L_76)
.L_76:
        /*007c*/ 	.word	0x00000000
        /*0080*/ 	.short	0x000a
        /*0082*/ 	.short	0x0050
        /*0084*/ 	.byte	0x00, 0xf5, 0x21, 0x00


	//----- nvinfo : EIATTR_KPARAM_INFO
	.align		4
.L_77:
        /*0088*/ 	.byte	0x04, 0x17
        /*008a*/ 	.short	(.L_79 - .L_78)
.L_78:
        /*008c*/ 	.word	0x00000000
        /*0090*/ 	.short	0x0009
        /*0092*/ 	.short	0x0048
        /*0094*/ 	.byte	0x00, 0xf5, 0x21, 0x00


	//----- nvinfo : EIATTR_KPARAM_INFO
	.align		4
.L_79:
        /*0098*/ 	.byte	0x04, 0x17
        /*009a*/ 	.short	(.L_81 - .L_80)
.L_80:
        /*009c*/ 	.word	0x00000000
        /*00a0*/ 	.short	0x0008
        /*00a2*/ 	.short	0x0040
        /*00a4*/ 	.byte	0x00, 0xf5, 0x21, 0x00


	//----- nvinfo : EIATTR_KPARAM_INFO
	.align		4
.L_81:
        /*00a8*/ 	.byte	0x04, 0x17
        /*00aa*/ 	.short	(.L_83 - .L_82)
.L_82:
        /*00ac*/ 	.word	0x00000000
        /*00b0*/ 	.short	0x0007
        /*00b2*/ 	.short	0x0038
        /*00b4*/ 	.byte	0x00, 0xf5, 0x21, 0x00


	//----- nvinfo : EIATTR_KPARAM_INFO
	.align		4
.L_83:
        /*00b8*/ 	.byte	0x04, 0x17
        /*00ba*/ 	.short	(.L_85 - .L_84)
.L_84:
        /*00bc*/ 	.word	0x00000000
        /*00c0*/ 	.short	0x0006
        /*00c2*/ 	.short	0x0030
        /*00c4*/ 	.byte	0x00, 0xf5, 0x21, 0x00


	//----- nvinfo : EIATTR_KPARAM_INFO
	.align		4
.L_85:
        /*00c8*/ 	.byte	0x04, 0x17
        /*00ca*/ 	.short	(.L_87 - .L_86)
.L_86:
        /*00cc*/ 	.word	0x00000000
        /*00d0*/ 	.short	0x0005
        /*00d2*/ 	.short	0x0028
        /*00d4*/ 	.byte	0x00, 0xf5, 0x21, 0x00


	//----- nvinfo : EIATTR_KPARAM_INFO
	.align		4
.L_87:
        /*00d8*/ 	.byte	0x04, 0x17
        /*00da*/ 	.short	(.L_89 - .L_88)
.L_88:
        /*00dc*/ 	.word	0x00000000
        /*00e0*/ 	.short	0x0004
        /*00e2*/ 	.short	0x0020
        /*00e4*/ 	.byte	0x00, 0xf5, 0x21, 0x00


	//----- nvinfo : EIATTR_KPARAM_INFO
	.align		4
.L_89:
        /*00e8*/ 	.byte	0x04, 0x17
        /*00ea*/ 	.short	(.L_91 - .L_90)
.L_90:
        /*00ec*/ 	.word	0x00000000
        /*00f0*/ 	.short	0x0003
        /*00f2*/ 	.short	0x0018
        /*00f4*/ 	.byte	0x00, 0xf5, 0x21, 0x00


	//----- nvinfo : EIATTR_KPARAM_INFO
	.align		4
.L_91:
        /*00f8*/ 	.byte	0x04, 0x17
        /*00fa*/ 	.short	(.L_93 - .L_92)
.L_92:
        /*00fc*/ 	.word	0x00000000
        /*0100*/ 	.short	0x0002
        /*0102*/ 	.short	0x0010
        /*0104*/ 	.byte	0x00, 0xf5, 0x21, 0x00


	//----- nvinfo : EIATTR_KPARAM_INFO
	.align		4
.L_93:
        /*0108*/ 	.byte	0x04, 0x17
        /*010a*/ 	.short	(.L_95 - .L_94)
.L_94:
        /*010c*/ 	.word	0x00000000
        /*0110*/ 	.short	0x0001
        /*0112*/ 	.short	0x0008
        /*0114*/ 	.byte	0x00, 0xf5, 0x21, 0x00


	//----- nvinfo : EIATTR_KPARAM_INFO
	.align		4
.L_95:
        /*0118*/ 	.byte	0x04, 0x17
        /*011a*/ 	.short	(.L_97 - .L_96)
.L_96:
        /*011c*/ 	.word	0x00000000
        /*0120*/ 	.short	0x0000
        /*0122*/ 	.short	0x0000
        /*0124*/ 	.byte	0x00, 0xf5, 0x21, 0x00


	//----- nvinfo : EIATTR_SPARSE_MMA_MASK
	.align		4
.L_97:
        /*0128*/ 	.byte	0x03, 0x50
        /*012a*/ 	.short	0x0000


	//----- nvinfo : EIATTR_MAXREG_COUNT
	.align		4
        /*012c*/ 	.byte	0x03, 0x1b
        /*012e*/ 	.short	0x00ff


	//----- nvinfo : EIATTR_MERCURY_ISA_VERSION
	.align		4
        /*0130*/ 	.byte	0x03, 0x5f
        /*0132*/ 	.short	0x0101


	//----- nvinfo : EIATTR_VRC_CTA_INIT_COUNT
	.align		4
        /*0134*/ 	.byte	0x02, 0x4a
	.zero		1
	.zero		1


	//----- nvinfo : EIATTR_EXIT_INSTR_OFFSETS
	.align		4
        /*0138*/ 	.byte	0x04, 0x1c
        /*013a*/ 	.short	(.L_99 - .L_98)


	//   ....[0]....
.L_98:
        /*013c*/ 	.word	0x00000100


	//   ....[1]....
        /*0140*/ 	.word	0x00000db0


	//----- nvinfo : EIATTR_CRS_STACK_SIZE
	.align		4
.L_99:
        /*0144*/ 	.byte	0x04, 0x1e
        /*0146*/ 	.short	(.L_101 - .L_100)
.L_100:
        /*0148*/ 	.word	0x00000000


	//----- nvinfo : EIATTR_CBANK_PARAM_SIZE
	.align		4
.L_101:
        /*014c*/ 	.byte	0x03, 0x19
        /*014e*/ 	.short	0x0080


	//----- nvinfo : EIATTR_PARAM_CBANK
	.align		4
        /*0150*/ 	.byte	0x04, 0x0a
        /*0152*/ 	.short	(.L_103 - .L_102)
	.align		4
.L_102:
        /*0154*/ 	.word	index@(.nv.constant0._Z17update_stress_gl1PfS_S_S_S_S_S_S_S_S_S_S_S_S_iiff)
        /*0158*/ 	.short	0x0380
        /*015a*/ 	.short	0x0080


	//----- nvinfo : EIATTR_SW_WAR
	.align		4
.L_103:
        /*015c*/ 	.byte	0x04, 0x36
        /*015e*/ 	.short	(.L_105 - .L_104)
.L_104:
        /*0160*/ 	.word	0x00000008
.L_105:


//--------------------- .nv.callgraph             --------------------------
	.section	.nv.callgraph,"",@"SHT_CUDA_CALLGRAPH"
	.align	4
	.sectionentsize	8
	.align		4
        /*0000*/ 	.word	0x00000000
	.align		4
        /*0004*/ 	.word	0xffffffff
	.align		4
        /*0008*/ 	.word	0x00000000
	.align		4
        /*000c*/ 	.word	0xfffffffe
	.align		4
        /*0010*/ 	.word	0x00000000
	.align		4
        /*0014*/ 	.word	0xfffffffd
	.align		4
        /*0018*/ 	.word	0x00000000
	.align		4
        /*001c*/ 	.word	0xfffffffc


//--------------------- .text._Z17update_stress_gl2PfS_S_S_S_S_S_S_S_S_S_S_iiff --------------------------
	.section	.text._Z17update_stress_gl2PfS_S_S_S_S_S_S_S_S_S_S_iiff,"ax",@progbits
	.align	128
        .global         _Z17update_stress_gl2PfS_S_S_S_S_S_S_S_S_S_S_iiff
        .type           _Z17update_stress_gl2PfS_S_S_S_S_S_S_S_S_S_S_iiff,@function
        .size           _Z17update_stress_gl2PfS_S_S_S_S_S_S_S_S_S_S_iiff,(.L_x_51 - _Z17update_stress_gl2PfS_S_S_S_S_S_S_S_S_S_S_iiff)
        .other          _Z17update_stress_gl2PfS_S_S_S_S_S_S_S_S_S_S_iiff,@"STO_CUDA_ENTRY STV_DEFAULT"
_Z17update_stress_gl2PfS_S_S_S_S_S_S_S_S_S_S_iiff:
.text._Z17update_stress_gl2PfS_S_S_S_S_S_S_S_S_S_S_iiff:
[----:B------:R-:W-:Y:S01]  /*0000*/  LDC R1, c[0x0][0x37c] ;  /* 0x0000df00ff017b82 */ /* 0x000fe20000000800 */
[----:B------:R-:W0:Y:S07]  /*0010*/  S2R R3, SR_TID.X ;  /* 0x0000000000037919 */ /* 0x000e2e0000002100 */
[----:B------:R-:W0:Y:S01]  /*0020*/  S2UR UR4, SR_CTAID.X ;  /* 0x00000000000479c3 */ /* 0x000e220000002500 */
[----:B------:R-:W1:Y:S07]  /*0030*/  S2R R0, SR_TID.Y ;  /* 0x0000000000007919 */ /* 0x000e6e0000002200 */
[----:B------:R-:W0:Y:S08]  /*0040*/  LDC R2, c[0x0][0x360] ;  /* 0x0000d800ff027b82 */ /* 0x000e300000000800 */
[----:B------:R-:W2:Y:S08]  /*0050*/  LDC.64 R4, c[0x0][0x3e0] ;  /* 0x0000f800ff047b82 */ /* 0x000eb00000000a00 */
[----:B------:R-:W1:Y:S08]  /*0060*/  S2UR UR5, SR_CTAID.Y ;  /* 0x00000000000579c3 */ /* 0x000e700000002600 */
[----:B------:R-:W1:Y:S01]  /*0070*/  LDC R7, c[0x0][0x364] ;  /* 0x0000d900ff077b82 */ /* 0x000e620000000800 */
[----:B0-----:R-:W-:Y:S01]  /*0080*/  IMAD R2, R2, UR4, R3 ;  /* 0x0000000402027c24 */ /* 0x001fe2000f8e0203 */
[----:B--2---:R-:W-:-:S04]  /*0090*/  IADD3 R3, PT, PT, R4, -0x2, RZ ;  /* 0xfffffffe04037810 */ /* 0x004fc80007ffe0ff */
[----:B------:R-:W-:-:S04]  /*00a0*/  ISETP.GT.AND P0, PT, R2, R3, PT ;  /* 0x000000030200720c */ /* 0x000fc80003f04270 */
[----:B------:R-:W-:Y:S01]  /*00b0*/  ISETP.LT.OR P0, PT, R2, 0x2, P0 ;  /* 0x000000020200780c */ /* 0x000fe20000701670 */
[----:B-1----:R-:W-:Y:S02]  /*00c0*/  IMAD R7, R7, UR5, R0 ;  /* 0x0000000507077c24 */ /* 0x002fe4000f8e0200 */
[----:B------:R-:W-:-:S03]  /*00d0*/  VIADD R0, R5, 0xfffffffd ;  /* 0xfffffffd05007836 */ /* 0x000fc60000000000 */
[----:B------:R-:W-:-:S04]  /*00e0*/  ISETP.EQ.OR P0, PT, R7, RZ, P0 ;  /* 0x000000ff0700720c */ /* 0x000fc80000702670 */
[----:B------:R-:W-:-:S13]  /*00f0*/  ISETP.GT.OR P0, PT, R7, R0, P0 ;  /* 0x000000000700720c */ /* 0x000fda0000704670 */
[----:B------:R-:W-:Y:S05]  /*0100*/  @P0 EXIT ;  /* 0x000000000000094d */ /* 0x000fea0003800000 */
[----:B------:R-:W0:Y:S01]  /*0110*/  LDC.64 R18, c[0x0][0x380] ;  /* 0x0000e000ff127b82 */ /* 0x000e220000000a00 */
[-C--:B------:R-:W-:Y:S01]  /*0120*/  IMAD R9, R7, R4.reuse, RZ ;  /* 0x0000000407097224 */ /* 0x080fe200078e02ff */
[----:B------:R-:W1:Y:S04]  /*0130*/  LDCU.64 UR6, c[0x0][0x358] ;  /* 0x00006b00ff0677ac */ /* 0x000e680008000a00 */
[----:B------:R-:W-:Y:S01]  /*0140*/  LEA R3, R4, R9, 0x1 ;  /* 0x0000000904037211 */ /* 0x000fe200078e08ff */
[----:B------:R-:W-:Y:S01]  /*0150*/  IMAD.IADD R9, R2, 0x1, R9 ;  /* 0x0000000102097824 */ /* 0x000fe200078e0209 */
[----:B------:R-:W2:Y:S03]  /*0160*/  LDC.64 R10, c[0x0][0x388] ;  /* 0x0000e200ff0a7b82 */ /* 0x000ea60000000a00 */
[----:B------:R-:W-:Y:S01]  /*0170*/  IMAD R3, R4, -0x3, R3 ;  /* 0xfffffffd04037824 */ /* 0x000fe200078e0203 */
[----:B------:R-:W-:-:S03]  /*0180*/  IADD3 R13, PT, PT, R9, R4, RZ ;  /* 0x00000004090d7210 */ /* 0x000fc60007ffe0ff */
[----:B------:R-:W-:Y:S02]  /*0190*/  IMAD.IADD R3, R2, 0x1, R3 ;  /* 0x0000000102037824 */ /* 0x000fe400078e0203 */
[----:B0-----:R-:W-:-:S04]  /*01a0*/  IMAD.WIDE R12, R13, 0x4, R18 ;  /* 0x000000040d0c7825 */ /* 0x001fc800078e0212 */
[----:B------:R-:W-:-:S04]  /*01b0*/  IMAD.WIDE R14, R9, 0x4, R18 ;  /* 0x00000004090e7825 */ /* 0x000fc800078e0212 */
[----:B------:R-:W-:Y:S02]  /*01c0*/  IMAD.WIDE R18, R3, 0x4, R18 ;  /* 0x0000000403127825 */ /* 0x000fe400078e0212 */
[----:B-1----:R-:W3:Y:S02]  /*01d0*/  LDG.E R15, desc[UR6][R14.64] ;  /* 0x000000060e0f7981 */ /* 0x002ee4000c1e1900 */
[C---:B------:R-:W-:Y:S02]  /*01e0*/  IMAD.WIDE R16, R4.reuse, 0x4, R12 ;  /* 0x0000000404107825 */ /* 0x040fe400078e020c */
[----:B------:R-:W4:Y:S02]  /*01f0*/  LDG.E R19, desc[UR6][R18.64] ;  /* 0x0000000612137981 */ /* 0x000f24000c1e1900 */
[----:B--2---:R-:W-:Y:S02]  /*0200*/  IMAD.WIDE R10, R9, 0x4, R10 ;  /* 0x00000004090a7825 */ /* 0x004fe400078e020a */
[----:B------:R-:W4:Y:S04]  /*0210*/  LDG.E R16, desc[UR6][R16.64] ;  /* 0x0000000610107981 */ /* 0x000f28000c1e1900 */
[----:B------:R-:W2:Y:S04]  /*0220*/  LDG.E R5, desc[UR6][R10.64+0x4] ;  /* 0x000004060a057981 */ /* 0x000ea8000c1e1900 */
[----:B------:R-:W2:Y:S04]  /*0230*/  LDG.E R6, desc[UR6][R10.64+-0x8] ;  /* 0xfffff8060a067981 */ /* 0x000ea8000c1e1900 */
[----:B------:R0:W3:Y:S04]  /*0240*/  LDG.E R12, desc[UR6][R12.64] ;  /* 0x000000060c0c7981 */ /* 0x0000e8000c1e1900 */
[----:B------:R-:W5:Y:S04]  /*0250*/  LDG.E R0, desc[UR6][R10.64] ;  /* 0x000000060a007981 */ /* 0x000f68000c1e1900 */
[----:B------:R-:W5:Y:S01]  /*0260*/  LDG.E R3, desc[UR6][R10.64+-0x4] ;  /* 0xfffffc060a037981 */ /* 0x000f62000c1e1900 */
[----:B------:R-:W-:-:S02]  /*0270*/  IADD3 R21, PT, PT, R4, -0x20, RZ ;  /* 0xffffffe004157810 */ /* 0x000fc40007ffe0ff */
[C---:B------:R-:W-:Y:S02]  /*0280*/  ISETP.GT.U32.AND P1, PT, R2.reuse, 0x1f, PT ;  /* 0x0000001f0200780c */ /* 0x040fe40003f24070 */
[----:B------:R-:W-:Y:S01]  /*0290*/  ISETP.GT.AND P0, PT, R2, R21, PT ;  /* 0x000000150200720c */ /* 0x000fe20003f04270 */
[----:B------:R-:W-:Y:S01]  /*02a0*/  BSSY.RECONVERGENT B0, `(.L_x_0) ;  /* 0x0000028000007945 */ /* 0x000fe20003800200 */
[----:B----4-:R-:W-:-:S04]  /*02b0*/  FADD R4, R16, -R19 ;  /* 0x8000001310047221 */ /* 0x010fc80000000000 */
[----:B0-----:R-:W-:Y:S01]  /*02c0*/  FMUL R13, R4, 0.041666667908430099487 ;  /* 0x3d2aaaab040d7820 */ /* 0x001fe20000400000 */
[----:B--2---:R-:W-:Y:S01]  /*02d0*/  FADD R5, R5, -R6 ;  /* 0x8000000605057221 */ /* 0x004fe20000000000 */
[----:B---3--:R-:W-:-:S03]  /*02e0*/  FADD R8, R12, -R15 ;  /* 0x8000000f0c087221 */ /* 0x008fc60000000000 */
[----:B------:R-:W-:Y:S01]  /*02f0*/  FMUL R4, R5, 0.041666667908430099487 ;  /* 0x3d2aaaab05047820 */ /* 0x000fe20000400000 */
[----:B-----5:R-:W-:Y:S01]  /*0300*/  FADD R3, R0, -R3 ;  /* 0x8000000300037221 */ /* 0x020fe20000000000 */
[----:B------:R-:W-:-:S03]  /*0310*/  FFMA R0, R8, 1.125, -R13 ;  /* 0x3f90000008007823 */ /* 0x000fc6000000080d */
[----:B------:R-:W-:Y:S01]  /*0320*/  FFMA R3, R3, 1.125, -R4 ;  /* 0x3f90000003037823 */ /* 0x000fe20000000804 */
[----:B------:R-:W-:Y:S06]  /*0330*/  @!P0 BRA P1, `(.L_x_1) ;  /* 0x0000000000788947 */ /* 0x000fec0000800000 */
[----:B------:R-:W0:Y:S08]  /*0340*/  LDC.64 R14, c[0x0][0x3b8] ;  /* 0x0000ee00ff0e7b82 */ /* 0x000e300000000a00 */
[----:B------:R-:W1:Y:S08]  /*0350*/  LDC.64 R12, c[0x0][0x3c0] ;  /* 0x0000f000ff0c7b82 */ /* 0x000e700000000a00 */
[----:B------:R-:W2:Y:S01]  /*0360*/  LDC.64 R4, c[0x0][0x3a0] ;  /* 0x0000e800ff047b82 */ /* 0x000ea20000000a00 */
[----:B0-----:R-:W-:-:S07]  /*0370*/  IMAD.WIDE.U32 R14, R2, 0x4, R14 ;  /* 0x00000004020e7825 */ /* 0x001fce00078e000e */
[----:B------:R-:W0:Y:S01]  /*0380*/  LDC.64 R16, c[0x0][0x3b0] ;  /* 0x0000ec00ff107b82 */ /* 0x000e220000000a00 */
[----:B------:R-:W3:Y:S01]  /*0390*/  LDG.E R14, desc[UR6][R14.64] ;  /* 0x000000060e0e7981 */ /* 0x000ee2000c1e1900 */
[----:B-1----:R-:W-:-:S05]  /*03a0*/  IMAD.WIDE.U32 R12, R2, 0x4, R12 ;  /* 0x00000004020c7825 */ /* 0x002fca00078e000c */
[----:B------:R-:W4:Y:S01]  /*03b0*/  LDG.E R11, desc[UR6][R12.64] ;  /* 0x000000060c0b7981 */ /* 0x000f22000c1e1900 */
[----:B--2---:R-:W-:-:S05]  /*03c0*/  IMAD.WIDE R4, R9, 0x4, R4 ;  /* 0x0000000409047825 */ /* 0x004fca00078e0204 */
[----:B------:R-:W4:Y:S01]  /*03d0*/  LDG.E R6, desc[UR6][R4.64] ;  /* 0x0000000604067981 */ /* 0x000f22000c1e1900 */
[----:B0-----:R-:W-:-:S04]  /*03e0*/  IMAD.WIDE.U32 R16, R2, 0x4, R16 ;  /* 0x0000000402107825 */ /* 0x001fc800078e0010 */
[----:B---3--:R-:W-:-:S04]  /*03f0*/  FMUL R8, R3, R14 ;  /* 0x0000000e03087220 */ /* 0x008fc80000400000 */
[----:B----4-:R-:W-:-:S05]  /*0400*/  FFMA R11, R11, R6, R8 ;  /* 0x000000060b0b7223 */ /* 0x010fca0000000008 */
[----:B------:R0:W-:Y:S04]  /*0410*/  STG.E desc[UR6][R4.64], R11 ;  /* 0x0000000b04007986 */ /* 0x0001e8000c101906 */
[----:B------:R-:W2:Y:S01]  /*0420*/  LDG.E R16, desc[UR6][R16.64] ;  /* 0x0000000610107981 */ /* 0x000ea2000c1e1900 */
[----:B------:R-:W-:Y:S01]  /*0430*/  BSSY.RECONVERGENT B1, `(.L_x_2) ;  /* 0x000000d000017945 */ /* 0x000fe20003800200 */
[----:B--2---:R-:W1:Y:S08]  /*0440*/  MUFU.RCP R19, R16 ;  /* 0x0000001000137308 */ /* 0x004e700000001000 */
[----:B------:R-:W2:Y:S01]  /*0450*/  FCHK P0, R3, R16 ;  /* 0x0000001003007302 */ /* 0x000ea20000000000 */
[----:B-1----:R-:W-:-:S04]  /*0460*/  FFMA R2, -R16, R19, 1 ;  /* 0x3f80000010027423 */ /* 0x002fc80000000113 */
[----:B------:R-:W-:-:S04]  /*0470*/  FFMA R2, R19, R2, R19 ;  /* 0x0000000213027223 */ /* 0x000fc80000000013 */
[----:B------:R-:W-:-:S04]  /*0480*/  FFMA R13, R3, R2, RZ ;  /* 0x00000002030d7223 */ /* 0x000fc800000000ff */
[----:B------:R-:W-:-:S04]  /*0490*/  FFMA R6, -R16, R13, R3 ;  /* 0x0000000d10067223 */ /* 0x000fc80000000103 */
[----:B------:R-:W-:Y:S01]  /*04a0*/  FFMA R2, R2, R6, R13 ;  /* 0x0000000602027223 */ /* 0x000fe2000000000d */
[----:B0-2---:R-:W-:Y:S06]  /*04b0*/  @!P0 BRA `(.L_x_3) ;  /* 0x0000000000108947 */ /* 0x005fec0003800000 */
[----:B------:R-:W-:Y:S01]  /*04c0*/  IMAD.MOV.U32 R2, RZ, RZ, R3 ;  /* 0x000000ffff027224 */ /* 0x000fe200078e0003 */
[----:B------:R-:W-:Y:S02]  /*04d0*/  MOV R5, R16 ;  /* 0x0000001000057202 */ /* 0x000fe40000000f00 */
[----:B------:R-:W-:-:S07]  /*04e0*/  MOV R8, 0x500 ;  /* 0x0000050000087802 */ /* 0x000fce0000000f00 */
[----:B------:R-:W-:Y:S05]  /*04f0*/  CALL.REL.NOINC `($__internal_0_$__cuda_sm3x_div_rn_noftz_f32_slowpath) ;  /* 0x0000000400047944 */ /* 0x000fea0003c00000 */
.L_x_3:
[----:B------:R-:W-:Y:S05]  /*0500*/  BSYNC.RECONVERGENT B1 ;  /* 0x0000000000017941 */ /* 0x000fea0003800200 */
.L_x_2:
[----:B------:R-:W-:-:S07]  /*0510*/  FADD R3, R11, R2 ;  /* 0x000000020b037221 */ /* 0x000fce0000000000 */
.L_x_1:
[----:B------:R-:W-:Y:S05]  /*0520*/  BSYNC.RECONVERGENT B0 ;  /* 0x0000000000007941 */ /* 0x000fea0003800200 */
.L_x_0:
[----:B------:R-:W0:Y:S01]  /*0530*/  LDCU UR4, c[0x0][0x3e4] ;  /* 0x00007c80ff0477ac */ /* 0x000e220008000800 */
[----:B------:R-:W-:Y:S01]  /*0540*/  ISETP.GT.U32.AND P1, PT, R7, 0x1f, PT ;  /* 0x0000001f0700780c */ /* 0x000fe20003f24070 */
[----:B------:R-:W-:Y:S01]  /*0550*/  BSSY.RECONVERGENT B0, `(.L_x_4) ;  /* 0x0000022000007945 */ /* 0x000fe20003800200 */
[----:B0-----:R-:W-:-:S06]  /*0560*/  UIADD3 UR4, UPT, UPT, UR4, -0x20, URZ ;  /* 0xffffffe004047890 */ /* 0x001fcc000fffe0ff */
[----:B------:R-:W-:-:S13]  /*0570*/  ISETP.GT.AND P0, PT, R7, UR4, PT ;  /* 0x0000000407007c0c */ /* 0x000fda000bf04270 */
[----:B------:R-:W-:Y:S05]  /*0580*/  @!P0 BRA P1, `(.L_x_5) ;  /* 0x0000000000788947 */ /* 0x000fea0000800000 */
        /* <DEDUP_REMOVED lines=25> */
[----:B------:R-:W-:-:S07]  /*0720*/  MOV R8, 0x740 ;  /* 0x0000074000087802 */ /* 0x000fce0000000f00 */
[----:B------:R-:W-:Y:S05]  /*0730*/  CALL.REL.NOINC `($__internal_0_$__cuda_sm3x_div_rn_noftz_f32_slowpath) ;  /* 0x0000000000747944 */ /* 0x000fea0003c00000 */
[----:B------:R-:W-:-:S07]  /*0740*/  MOV R17, R2 ;  /* 0x0000000200117202 */ /* 0x000fce0000000f00 */
.L_x_7:
[----:B------:R-:W-:Y:S05]  /*0750*/  BSYNC.RECONVERGENT B1 ;  /* 0x0000000000017941 */ /* 0x000fea0003800200 */
.L_x_6:
[----:B------:R-:W-:-:S07]  /*0760*/  FADD R0, R4, R17 ;  /* 0x0000001104007221 */ /* 0x000fce0000000000 */
.L_x_5:
[----:B------:R-:W-:Y:S05]  /*0770*/  BSYNC.RECONVERGENT B0 ;  /* 0x0000000000007941 */ /* 0x000fea0003800200 */
.L_x_4:
[----:B------:R-:W0:Y:S08]  /*0780*/  LDC.64 R6, c[0x0][0x390] ;  /* 0x0000e400ff067b82 */ /* 0x000e300000000a00 */
[----:B------:R-:W1:Y:S01]  /*0790*/  LDC.64 R10, c[0x0][0x3e8] ;  /* 0x0000fa00ff0a7b82 */ /* 0x000e620000000a00 */
[----:B0-----:R-:W-:-:S05]  /*07a0*/  IMAD.WIDE R6, R9, 0x4, R6 ;  /* 0x0000000409067825 */ /* 0x001fca00078e0206 */
[----:B------:R0:W5:Y:S01]  /*07b0*/  LDG.E R4, desc[UR6][R6.64] ;  /* 0x0000000606047981 */ /* 0x000162000c1e1900 */
[----:B------:R-:W-:Y:S01]  /*07c0*/  FADD R0, R0, R3 ;  /* 0x0000000300007221 */ /* 0x000fe20000000000 */
[----:B------:R-:W-:Y:S01]  /*07d0*/  BSSY.RECONVERGENT B0, `(.L_x_8) ;  /* 0x0000010000007945 */ /* 0x000fe20003800200 */
[----:B-1----:R-:W1:Y:S02]  /*07e0*/  MUFU.RCP R8, R11 ;  /* 0x0000000b00087308 */ /* 0x002e640000001000 */
[----:B------:R-:W-:-:S04]  /*07f0*/  FMUL R3, RZ, R0 ;  /* 0x00000000ff037220 */ /* 0x000fc80000400000 */
[----:B------:R-:W-:-:S04]  /*0800*/  FMUL R2, R3, R10 ;  /* 0x0000000a03027220 */ /* 0x000fc80000400000 */
[----:B------:R-:W2:Y:S01]  /*0810*/  FCHK P0, R2, R11 ;  /* 0x0000000b02007302 */ /* 0x000ea20000000000 */
[----:B-1----:R-:W-:-:S04]  /*0820*/  FFMA R5, R8, -R11, 1 ;  /* 0x3f80000008057423 */ /* 0x002fc8000000080b */
[----:B------:R-:W-:-:S04]  /*0830*/  FFMA R5, R8, R5, R8 ;  /* 0x0000000508057223 */ /* 0x000fc80000000008 */
[----:B------:R-:W-:-:S04]  /*0840*/  FFMA R0, R2, R5, RZ ;  /* 0x0000000502007223 */ /* 0x000fc800000000ff */
[----:B------:R-:W-:-:S04]  /*0850*/  FFMA R3, R0, -R11, R2 ;  /* 0x8000000b00037223 */ /* 0x000fc80000000002 */
[----:B------:R-:W-:Y:S01]  /*0860*/  FFMA R3, R5, R3, R0 ;  /* 0x0000000305037223 */ /* 0x000fe20000000000 */
[----:B0-2---:R-:W-:Y:S06]  /*0870*/  @!P0 BRA `(.L_x_9) ;  /* 0x0000000000148947 */ /* 0x005fec0003800000 */
[----:B------:R-:W0:Y:S01]  /*0880*/  LDCU UR4, c[0x0][0x3ec] ;  /* 0x00007d80ff0477ac */ /* 0x000e220008000800 */
[----:B------:R-:W-:Y:S02]  /*0890*/  MOV R8, 0x8c0 ;  /* 0x000008c000087802 */ /* 0x000fe40000000f00 */
[----:B0-----:R-:W-:-:S07]  /*08a0*/  MOV R5, UR4 ;  /* 0x0000000400057c02 */ /* 0x001fce0008000f00 */
[----:B-----5:R-:W-:Y:S05]  /*08b0*/  CALL.REL.NOINC `($__internal_0_$__cuda_sm3x_div_rn_noftz_f32_slowpath) ;  /* 0x0000000000147944 */ /* 0x020fea0003c00000 */
[----:B------:R-:W-:-:S07]  /*08c0*/  IMAD.MOV.U32 R3, RZ, RZ, R2 ;  /* 0x000000ffff037224 */ /* 0x000fce00078e0002 */
.L_x_9:
[----:B------:R-:W-:Y:S05]  /*08d0*/  BSYNC.RECONVERGENT B0 ;  /* 0x0000000000007941 */ /* 0x000fea0003800200 */
.L_x_8:
[----:B-----5:R-:W-:-:S05]  /*08e0*/  FADD R3, R4, R3 ;  /* 0x0000000304037221 */ /* 0x020fca0000000000 */
[----:B------:R-:W-:Y:S01]  /*08f0*/  STG.E desc[UR6][R6.64], R3 ;  /* 0x0000000306007986 */ /* 0x000fe2000c101906 */
[----:B------:R-:W-:Y:S05]  /*0900*/  EXIT ;  /* 0x000000000000794d */ /* 0x000fea0003800000 */
        .weak           $__internal_0_$__cuda_sm3x_div_rn_noftz_f32_slowpath
        .type           $__internal_0_$__cuda_sm3x_div_rn_noftz_f32_slowpath,@function
        .size           $__internal_0_$__cuda_sm3x_div_rn_noftz_f32_slowpath,(.L_x_51 - $__internal_0_$__cuda_sm3x_div_rn_noftz_f32_slowpath)
$__internal_0_$__cuda_sm3x_div_rn_noftz_f32_slowpath:
[----:B------:R-:W-:Y:S01]  /*0910*/  SHF.R.U32.HI R12, RZ, 0x17, R5 ;  /* 0x00000017ff0c7819 */ /* 0x000fe20000011605 */
[----:B------:R-:W-:Y:S01]  /*0920*/  BSSY.RECONVERGENT B2, `(.L_x_10) ;  /* 0x0000062000027945 */ /* 0x000fe20003800200 */
[----:B------:R-:W-:Y:S02]  /*0930*/  SHF.R.U32.HI R10, RZ, 0x17, R2 ;  /* 0x00000017ff0a7819 */ /* 0x000fe40000011602 */
[----:B------:R-:W-:Y:S02]  /*0940*/  LOP3.LUT R12, R12, 0xff, RZ, 0xc0, !PT ;  /* 0x000000ff0c0c7812 */ /* 0x000fe400078ec0ff */
[----:B------:R-:W-:Y:S02]  /*0950*/  LOP3.LUT R13, R10, 0xff, RZ, 0xc0, !PT ;  /* 0x000000ff0a0d7812 */ /* 0x000fe400078ec0ff */
[----:B------:R-:W-:Y:S02]  /*0960*/  IADD3 R15, PT, PT, R12, -0x1, RZ ;  /* 0xffffffff0c0f7810 */ /* 0x000fe40007ffe0ff */
[----:B------:R-:W-:-:S02]  /*0970*/  IADD3 R14, PT, PT, R13, -0x1, RZ ;  /* 0xffffffff0d0e7810 */ /* 0x000fc40007ffe0ff */
[----:B------:R-:W-:-:S04]  /*0980*/  ISETP.GT.U32.AND P0, PT, R15, 0xfd, PT ;  /* 0x000000fd0f00780c */ /* 0x000fc80003f04070 */
[----:B------:R-:W-:-:S13]  /*0990*/  ISETP.GT.U32.OR P0, PT, R14, 0xfd, P0 ;  /* 0x000000fd0e00780c */ /* 0x000fda0000704470 */
[----:B------:R-:W-:Y:S01]  /*09a0*/  @!P0 IMAD.MOV.U32 R10, RZ, RZ, RZ ;  /* 0x000000ffff0a8224 */ /* 0x000fe200078e00ff */
[----:B------:R-:W-:Y:S06]  /*09b0*/  @!P0 BRA `(.L_x_11) ;  /* 0x00000000005c8947 */ /* 0x000fec0003800000 */
[----:B------:R-:W-:Y:S02]  /*09c0*/  FSETP.GTU.FTZ.AND P0, PT, |R2|, +INF , PT ;  /* 0x7f8000000200780b */ /* 0x000fe40003f1c200 */
[----:B------:R-:W-:-:S04]  /*09d0*/  FSETP.GTU.FTZ.AND P1, PT, |R5|, +INF , PT ;  /* 0x7f8000000500780b */ /* 0x000fc80003f3c200 */
[----:B------:R-:W-:-:S13]  /*09e0*/  PLOP3.LUT P0, PT, P0, P1, PT, 0xf8, 0x8f ;  /* 0x00000000008f781c */ /* 0x000fda0000703f70 */
[----:B------:R-:W-:Y:S05]  /*09f0*/  @P0 BRA `(.L_x_12) ;  /* 0x00000004004c0947 */ /* 0x000fea0003800000 */
[----:B------:R-:W-:-:S13]  /*0a00*/  LOP3.LUT P0, RZ, R5, 0x7fffffff, R2, 0xc8, !PT ;  /* 0x7fffffff05ff7812 */ /* 0x000fda000780c802 */
[----:B------:R-:W-:Y:S05]  /*0a10*/  @!P0 BRA `(.L_x_13) ;  /* 0x00000004003c8947 */ /* 0x000fea0003800000 */
[C---:B------:R-:W-:Y:S02]  /*0a20*/  FSETP.NEU.FTZ.AND P2, PT, |R2|.reuse, +INF , PT ;  /* 0x7f8000000200780b */ /* 0x040fe40003f5d200 */
[----:B------:R-:W-:Y:S02]  /*0a30*/  FSETP.NEU.FTZ.AND P1, PT, |R5|, +INF , PT ;  /* 0x7f8000000500780b */ /* 0x000fe40003f3d200 */
[----:B------:R-:W-:-:S11]  /*0a40*/  FSETP.NEU.FTZ.AND P0, PT, |R2|, +INF , PT ;  /* 0x7f8000000200780b */ /* 0x000fd60003f1d200 */
[----:B------:R-:W-:Y:S05]  /*0a50*/  @!P1 BRA !P2, `(.L_x_13) ;  /* 0x00000004002c9947 */ /* 0x000fea0005000000 */
[----:B------:R-:W-:-:S04]  /*0a60*/  LOP3.LUT P2, RZ, R2, 0x7fffffff, RZ, 0xc0, !PT ;  /* 0x7fffffff02ff7812 */ /* 0x000fc8000784c0ff */
[----:B------:R-:W-:-:S13]  /*0a70*/  PLOP3.LUT P1, PT, P1, P2, PT, 0x2f, 0xf2 ;  /* 0x0000000000f2781c */ /* 0x000fda0000f24577 */
[----:B------:R-:W-:Y:S05]  /*0a80*/  @P1 BRA `(.L_x_14) ;  /* 0x0000000400181947 */ /* 0x000fea0003800000 */
[----:B------:R-:W-:-:S04]  /*0a90*/  LOP3.LUT P1, RZ, R5, 0x7fffffff, RZ, 0xc0, !PT ;  /* 0x7fffffff05ff7812 */ /* 0x000fc8000782c0ff */
[----:B------:R-:W-:-:S13]  /*0aa0*/  PLOP3.LUT P0, PT, P0, P1, PT, 0x2f, 0xf2 ;  /* 0x0000000000f2781c */ /* 0x000fda0000702577 */
[----:B------:R-:W-:Y:S05]  /*0ab0*/  @P0 BRA `(.L_x_15) ;  /* 0x0000000400000947 */ /* 0x000fea0003800000 */
[----:B------:R-:W-:Y:S02]  /*0ac0*/  ISETP.GE.AND P0, PT, R14, RZ, PT ;  /* 0x000000ff0e00720c */ /* 0x000fe40003f06270 */
[----:B------:R-:W-:-:S11]  /*0ad0*/  ISETP.GE.AND P1, PT, R15, RZ, PT ;  /* 0x000000ff0f00720c */ /* 0x000fd60003f26270 */
[----:B------:R-:W-:Y:S01]  /*0ae0*/  @P0 MOV R10, RZ ;  /* 0x000000ff000a0202 */ /* 0x000fe20000000f00 */
[----:B------:R-:W-:Y:S01]  /*0af0*/  @!P0 FFMA R2, R2, 1.84467440737095516160e+19, RZ ;  /* 0x5f80000002028823 */ /* 0x000fe200000000ff */
[----:B------:R-:W-:Y:S01]  /*0b00*/  @!P0 MOV R10, 0xffffffc0 ;  /* 0xffffffc0000a8802 */ /* 0x000fe20000000f00 */
[----:B------:R-:W-:-:S04]  /*0b10*/  @!P1 FFMA R5, R5, 1.84467440737095516160e+19, RZ ;  /* 0x5f80000005059823 */ /* 0x000fc800000000ff */
[----:B------:R-:W-:-:S07]  /*0b20*/  @!P1 VIADD R10, R10, 0x40 ;  /* 0x000000400a0a9836 */ /* 0x000fce0000000000 */
.L_x_11:
[----:B------:R-:W-:Y:S01]  /*0b30*/  LEA R14, R12, 0xc0800000, 0x17 ;  /* 0xc08000000c0e7811 */ /* 0x000fe200078eb8ff */
[----:B------:R-:W-:Y:S01]  /*0b40*/  BSSY.RECONVERGENT B3, `(.L_x_16) ;  /* 0x0000036000037945 */ /* 0x000fe20003800200 */
[----:B------:R-:W-:Y:S02]  /*0b50*/  IADD3 R13, PT, PT, R13, -0x7f, RZ ;  /* 0xffffff810d0d7810 */ /* 0x000fe40007ffe0ff */
[----:B------:R-:W-:-:S03]  /*0b60*/  IADD3 R14, PT, PT, -R14, R5, RZ ;  /* 0x000000050e0e7210 */ /* 0x000fc60007ffe1ff */
[C---:B------:R-:W-:Y:S01]  /*0b70*/  IMAD R2, R13.reuse, -0x800000, R2 ;  /* 0xff8000000d027824 */ /* 0x040fe200078e0202 */
[----:B------:R-:W0:Y:S01]  /*0b80*/  MUFU.RCP R5, R14 ;  /* 0x0000000e00057308 */ /* 0x000e220000001000 */
[----:B------:R-:W-:Y:S01]  /*0b90*/  FADD.FTZ R15, -R14, -RZ ;  /* 0x800000ff0e0f7221 */ /* 0x000fe20000010100 */
[----:B------:R-:W-:-:S05]  /*0ba0*/  IADD3 R13, PT, PT, R13, 0x7f, -R12 ;  /* 0x0000007f0d0d7810 */ /* 0x000fca0007ffe80c */
[----:B------:R-:W-:Y:S02]  /*0bb0*/  IMAD.IADD R13, R13, 0x1, R10 ;  /* 0x000000010d0d7824 */ /* 0x000fe400078e020a */
[----:B0-----:R-:W-:-:S04]  /*0bc0*/  FFMA R16, R5, R15, 1 ;  /* 0x3f80000005107423 */ /* 0x001fc8000000000f */
[----:B------:R-:W-:-:S04]  /*0bd0*/  FFMA R5, R5, R16, R5 ;  /* 0x0000001005057223 */ /* 0x000fc80000000005 */
[----:B------:R-:W-:-:S04]  /*0be0*/  FFMA R16, R2, R5, RZ ;  /* 0x0000000502107223 */ /* 0x000fc800000000ff */
[----:B------:R-:W-:-:S04]  /*0bf0*/  FFMA R17, R15, R16, R2 ;  /* 0x000000100f117223 */ /* 0x000fc80000000002 */
[----:B------:R-:W-:-:S04]  /*0c00*/  FFMA R16, R5, R17, R16 ;  /* 0x0000001105107223 */ /* 0x000fc80000000010 */
[----:B------:R-:W-:-:S04]  /*0c10*/  FFMA R15, R15, R16, R2 ;  /* 0x000000100f0f7223 */ /* 0x000fc80000000002 */
[----:B------:R-:W-:-:S05]  /*0c20*/  FFMA R2, R5, R15, R16 ;  /* 0x0000000f05027223 */ /* 0x000fca0000000010 */
[----:B------:R-:W-:-:S04]  /*0c30*/  SHF.R.U32.HI R12, RZ, 0x17, R2 ;  /* 0x00000017ff0c7819 */ /* 0x000fc80000011602 */
[----:B------:R-:W-:-:S04]  /*0c40*/  LOP3.LUT R12, R12, 0xff, RZ, 0xc0, !PT ;  /* 0x000000ff0c0c7812 */ /* 0x000fc800078ec0ff */
[----:B------:R-:W-:-:S04]  /*0c50*/  IADD3 R14, PT, PT, R12, R13, RZ ;  /* 0x0000000d0c0e7210 */ /* 0x000fc80007ffe0ff */
[----:B------:R-:W-:-:S04]  /*0c60*/  IADD3 R10, PT, PT, R14, -0x1, RZ ;  /* 0xffffffff0e0a7810 */ /* 0x000fc80007ffe0ff */
[----:B------:R-:W-:-:S13]  /*0c70*/  ISETP.GE.U32.AND P0, PT, R10, 0xfe, PT ;  /* 0x000000fe0a00780c */ /* 0x000fda0003f06070 */
[----:B------:R-:W-:Y:S05]  /*0c80*/  @!P0 BRA `(.L_x_17) ;  /* 0x0000000000808947 */ /* 0x000fea0003800000 */
[----:B------:R-:W-:-:S13]  /*0c90*/  ISETP.GT.AND P0, PT, R14, 0xfe, PT ;  /* 0x000000fe0e00780c */ /* 0x000fda0003f04270 */
[----:B------:R-:W-:Y:S05]  /*0ca0*/  @P0 BRA `(.L_x_18) ;  /* 0x00000000006c0947 */ /* 0x000fea0003800000 */
[----:B------:R-:W-:-:S13]  /*0cb0*/  ISETP.GE.AND P0, PT, R14, 0x1, PT ;  /* 0x000000010e00780c */ /* 0x000fda0003f06270 */
[----:B------:R-:W-:Y:S05]  /*0cc0*/  @P0 BRA `(.L_x_19) ;  /* 0x0000000000740947 */ /* 0x000fea0003800000 */
[----:B------:R-:W-:Y:S02]  /*0cd0*/  ISETP.GE.AND P0, PT, R14, -0x18, PT ;  /* 0xffffffe80e00780c */ /* 0x000fe40003f06270 */
[----:B------:R-:W-:-:S11]  /*0ce0*/  LOP3.LUT R2, R2, 0x80000000, RZ, 0xc0, !PT ;  /* 0x8000000002027812 */ /* 0x000fd600078ec0ff */
[----:B------:R-:W-:Y:S05]  /*0cf0*/  @!P0 BRA `(.L_x_19) ;  /* 0x0000000000688947 */ /* 0x000fea0003800000 */
[CCC-:B------:R-:W-:Y:S01]  /*0d00*/  FFMA.RZ R10, R5.reuse, R15.reuse, R16.reuse ;  /* 0x0000000f050a7223 */ /* 0x1c0fe2000000c010 */
[C---:B------:R-:W-:Y:S01]  /*0d10*/  VIADD R13, R14.reuse, 0x20 ;  /* 0x000000200e0d7836 */ /* 0x040fe20000000000 */
[C---:B------:R-:W-:Y:S02]  /*0d20*/  ISETP.NE.AND P2, PT, R14.reuse, RZ, PT ;  /* 0x000000ff0e00720c */ /* 0x040fe40003f45270 */
[----:B------:R-:W-:Y:S02]  /*0d30*/  ISETP.NE.AND P1, PT, R14, RZ, PT ;  /* 0x000000ff0e00720c */ /* 0x000fe40003f25270 */
[----:B------:R-:W-:Y:S01]  /*0d40*/  LOP3.LUT R12, R10, 0x7fffff, RZ, 0xc0, !PT ;  /* 0x007fffff0a0c7812 */ /* 0x000fe200078ec0ff */
[CCC-:B------:R-:W-:Y:S01]  /*0d50*/  FFMA.RP R10, R5.reuse, R15.reuse, R16.reuse ;  /* 0x0000000f050a7223 */ /* 0x1c0fe20000008010 */
[----:B------:R-:W-:Y:S01]  /*0d60*/  FFMA.RM R5, R5, R15, R16 ;  /* 0x0000000f05057223 */ /* 0x000fe20000004010 */
[----:B------:R-:W-:Y:S02]  /*0d70*/  IADD3 R14, PT, PT, -R14, RZ, RZ ;  /* 0x000000ff0e0e7210 */ /* 0x000fe40007ffe1ff */
[----:B------:R-:W-:-:S02]  /*0d80*/  LOP3.LUT R12, R12, 0x800000, RZ, 0xfc, !PT ;  /* 0x008000000c0c7812 */ /* 0x000fc400078efcff */
[----:B------:R-:W-:Y:S02]  /*0d90*/  FSETP.NEU.FTZ.AND P0, PT, R10, R5, PT ;  /* 0x000000050a00720b */ /* 0x000fe40003f1d000 */
[----:B------:R-:W-:Y:S02]  /*0da0*/  SHF.L.U32 R13, R12, R13, RZ ;  /* 0x0000000d0c0d7219 */ /* 0x000fe400000006ff */
[----:B------:R-:W-:Y:S02]  /*0db0*/  SEL R5, R14, RZ, P2 ;  /* 0x000000ff0e057207 */ /* 0x000fe40001000000 */
[----:B------:R-:W-:Y:S02]  /*0dc0*/  ISETP.NE.AND P1, PT, R13, RZ, P1 ;  /* 0x000000ff0d00720c */ /* 0x000fe40000f25270 */
[----:B------:R-:W-:Y:S02]  /*0dd0*/  SHF.R.U32.HI R5, RZ, R5, R12 ;  /* 0x00000005ff057219 */ /* 0x000fe4000001160c */
[----:B------:R-:W-:-:S02]  /*0de0*/  PLOP3.LUT P0, PT, P0, P1, PT, 0xf8, 0x8f ;  /* 0x00000000008f781c */ /* 0x000fc40000703f70 */
[----:B------:R-:W-:Y:S02]  /*0df0*/  SHF.R.U32.HI R13, RZ, 0x1, R5 ;  /* 0x00000001ff0d7819 */ /* 0x000fe40000011605 */
[----:B------:R-:W-:-:S04]  /*0e00*/  SEL R10, RZ, 0x1, !P0 ;  /* 0x00000001ff0a7807 */ /* 0x000fc80004000000 */
[----:B------:R-:W-:-:S04]  /*0e10*/  LOP3.LUT R10, R10, 0x1, R13, 0xf8, !PT ;  /* 0x000000010a0a7812 */ /* 0x000fc800078ef80d */
[----:B------:R-:W-:-:S04]  /*0e20*/  LOP3.LUT R10, R10, R5, RZ, 0xc0, !PT ;  /* 0x000000050a0a7212 */ /* 0x000fc800078ec0ff */
[----:B------:R-:W-:-:S04]  /*0e30*/  IADD3 R13, PT, PT, R13, R10, RZ ;  /* 0x0000000a0d0d7210 */ /* 0x000fc80007ffe0ff */
[----:B------:R-:W-:Y:S01]  /*0e40*/  LOP3.LUT R2, R13, R2, RZ, 0xfc, !PT ;  /* 0x000000020d027212 */ /* 0x000fe200078efcff */
[----:B------:R-:W-:Y:S06]  /*0e50*/  BRA `(.L_x_19) ;  /* 0x0000000000107947 */ /* 0x000fec0003800000 */
.L_x_18:
[----:B------:R-:W-:-:S04]  /*0e60*/  LOP3.LUT R2, R2, 0x80000000, RZ, 0xc0, !PT ;  /* 0x8000000002027812 */ /* 0x000fc800078ec0ff */
[----:B------:R-:W-:Y:S01]  /*0e70*/  LOP3.LUT R2, R2, 0x7f800000, RZ, 0xfc, !PT ;  /* 0x7f80000002027812 */ /* 0x000fe200078efcff */
[----:B------:R-:W-:Y:S06]  /*0e80*/  BRA `(.L_x_19) ;  /* 0x0000000000047947 */ /* 0x000fec0003800000 */
.L_x_17:
[----:B------:R-:W-:-:S07]  /*0e90*/  IMAD R2, R13, 0x800000, R2 ;  /* 0x008000000d027824 */ /* 0x000fce00078e0202 */
.L_x_19:
[----:B------:R-:W-:Y:S05]  /*0ea0*/  BSYNC.RECONVERGENT B3 ;  /* 0x0000000000037941 */ /* 0x000fea0003800200 */
.L_x_16:
[----:B------:R-:W-:Y:S05]  /*0eb0*/  BRA `(.L_x_20) ;  /* 0x0000000000207947 */ /* 0x000fea0003800000 */
.L_x_15:
[----:B------:R-:W-:-:S04]  /*0ec0*/  LOP3.LUT R2, R5, 0x80000000, R2, 0x48, !PT ;  /* 0x8000000005027812 */ /* 0x000fc800078e4802 */
[----:B------:R-:W-:Y:S01]  /*0ed0*/  LOP3.LUT R2, R2, 0x7f800000, RZ, 0xfc, !PT ;  /* 0x7f80000002027812 */ /* 0x000fe200078efcff */
[----:B------:R-:W-:Y:S06]  /*0ee0*/  BRA `(.L_x_20) ;  /* 0x0000000000147947 */ /* 0x000fec0003800000 */
.L_x_14:
[----:B------:R-:W-:Y:S01]  /*0ef0*/  LOP3.LUT R2, R5, 0x80000000, R2, 0x48, !PT ;  /* 0x8000000005027812 */ /* 0x000fe200078e4802 */
[----:B------:R-:W-:Y:S06]  /*0f00*/  BRA `(.L_x_20) ;  /* 0x00000000000c7947 */ /* 0x000fec0003800000 */
.L_x_13:
[----:B------:R-:W0:Y:S01]  /*0f10*/  MUFU.RSQ R2, -QNAN ;  /* 0xffc0000000027908 */ /* 0x000e220000001400 */
[----:B------:R-:W-:Y:S05]  /*0f20*/  BRA `(.L_x_20) ;  /* 0x0000000000047947 */ /* 0x000fea0003800000 */
.L_x_12:
[----:B------:R-:W-:-:S07]  /*0f30*/  FADD.FTZ R2, R2, R5 ;  /* 0x0000000502027221 */ /* 0x000fce0000010000 */
.L_x_20:
[----:B------:R-:W-:Y:S05]  /*0f40*/  BSYNC.RECONVERGENT B2 ;  /* 0x0000000000027941 */ /* 0x000fea0003800200 */
.L_x_10:
[----:B------:R-:W-:Y:S01]  /*0f50*/  HFMA2 R13, -RZ, RZ, 0, 0 ;  /* 0x00000000ff0d7431 */ /* 0x000fe200000001ff */
[----:B------:R-:W-:-:S04]  /*0f60*/  MOV R12, R8 ;  /* 0x00000008000c7202 */ /* 0x000fc80000000f00 */
[----:B0-----:R-:W-:Y:S05]  /*0f70*/  RET.REL.NODEC R12 `(_Z17update_stress_gl2PfS_S_S_S_S_S_S_S_S_S_S_iiff) ;  /* 0xfffffff00c207950 */ /* 0x001fea0003c3ffff */
.L_x_21:
[----:B------:R-:W-:-:S00]  /*0f80*/  BRA `(.L_x_21) ;  /* 0xfffffffc00fc7947 */ /* 0x000fc0000383ffff */
[----:B------:R-:W-:-:S00]  /*0f90*/  NOP ;  /* 0x0000000000007918 */ /* 0x000fc00000000000 */
        /* <DEDUP_REMOVED lines=14> */
.L_x_51:


//--------------------- .text._Z17update_stress_gl1PfS_S_S_S_S_S_S_S_S_S_S_S_S_iiff --------------------------
	.section	.text._Z17update_stress_gl1PfS_S_S_S_S_S_S_S_S_S_S_S_S_iiff,"ax",@progbits
	.align	128
        .global         _Z17update_stress_gl1PfS_S_S_S_S_S_S_S_S_S_S_S_S_iiff
        .type           _Z17update_stress_gl1PfS_S_S_S_S_S_S_S_S_S_S_S_S_iiff,@function
        .size           _Z17update_stress_gl1PfS_S_S_S_S_S_S_S_S_S_S_S_S_iiff,(.L_x_53 - _Z17update_stress_gl1PfS_S_S_S_S_S_S_S_S_S_S_S_S_iiff)
        .other          _Z17update_stress_gl1PfS_S_S_S_S_S_S_S_S_S_S_S_S_iiff,@"STO_CUDA_ENTRY STV_DEFAULT"
_Z17update_stress_gl1PfS_S_S_S_S_S_S_S_S_S_S_S_S_iiff:
.text._Z17update_stress_gl1PfS_S_S_S_S_S_S_S_S_S_S_S_S_iiff:
        /* <DEDUP_REMOVED lines=8> */
[----:B0-----:R-:W-:-:S02]  /*0080*/  IMAD R4, R4, UR4, R5 ;  /* 0x0000000404047c24 */ /* 0x001fc4000f8e0205 */
[----:B--2---:R-:W-:-:S05]  /*0090*/  VIADD R5, R2, 0xfffffffd ;  /* 0xfffffffd02057836 */ /* 0x004fca0000000000 */
[----:B------:R-:W-:-:S04]  /*00a0*/  ISETP.GT.AND P0, PT, R4, R5, PT ;  /* 0x000000050400720c */ /* 0x000fc80003f04270 */
[----:B------:R-:W-:Y:S01]  /*00b0*/  ISETP.LT.OR P0, PT, R4, 0x1, P0 ;  /* 0x000000010400780c */ /* 0x000fe20000701670 */
[----:B-1----:R-:W-:Y:S02]  /*00c0*/  IMAD R7, R7, UR5, R0 ;  /* 0x0000000507077c24 */ /* 0x002fe4000f8e0200 */
[----:B------:R-:W-:-:S03]  /*00d0*/  VIADD R0, R3, 0xfffffffe ;  /* 0xfffffffe03007836 */ /* 0x000fc60000000000 */
[----:B------:R-:W-:-:S04]  /*00e0*/  ISETP.LT.U32.OR P0, PT, R7, 0x2, P0 ;  /* 0x000000020700780c */ /* 0x000fc80000701470 */
[----:B------:R-:W-:-:S13]  /*00f0*/  ISETP.GT.OR P0, PT, R7, R0, P0 ;  /* 0x000000000700720c */ /* 0x000fda0000704670 */
[----:B------:R-:W-:Y:S05]  /*0100*/  @P0 EXIT ;  /* 0x000000000000094d */ /* 0x000fea0003800000 */
[----:B------:R-:W0:Y:S01]  /*0110*/  LDC.64 R10, c[0x0][0x388] ;  /* 0x0000e200ff0a7b82 */ /* 0x000e220000000a00 */
[----:B------:R-:W1:Y:S01]  /*0120*/  LDCU.64 UR4, c[0x0][0x380] ;  /* 0x00007000ff0477ac */ /* 0x000e620008000a00 */
[----:B------:R-:W-:Y:S01]  /*0130*/  IMAD R5, R7, R2, RZ ;  /* 0x0000000207057224 */ /* 0x000fe200078e02ff */
[----:B------:R-:W2:Y:S03]  /*0140*/  LDCU.64 UR6, c[0x0][0x358] ;  /* 0x00006b00ff0677ac */ /* 0x000ea60008000a00 */
[C---:B------:R-:W-:Y:S01]  /*0150*/  IMAD.IADD R15, R5.reuse, 0x1, -R2 ;  /* 0x00000001050f7824 */ /* 0x040fe200078e0a02 */
[C---:B------:R-:W-:Y:S01]  /*0160*/  IADD3 R0, P0, PT, R4.reuse, R5, RZ ;  /* 0x0000000504007210 */ /* 0x040fe20007f1e0ff */
[----:B------:R-:W3:Y:S01]  /*0170*/  LDC.64 R8, c[0x0][0x380] ;  /* 0x0000e000ff087b82 */ /* 0x000ee20000000a00 */
[----:B------:R-:W-:Y:S02]  /*0180*/  IMAD.IADD R3, R4, 0x1, R5 ;  /* 0x0000000104037824 */ /* 0x000fe400078e0205 */
[--C-:B------:R-:W-:Y:S01]  /*0190*/  IMAD R13, R2, 0x2, R15.reuse ;  /* 0x00000002020d7824 */ /* 0x100fe200078e020f */
[----:B------:R-:W-:Y:S01]  /*01a0*/  LEA.HI.X.SX32 R17, R5, RZ, 0x1, P0 ;  /* 0x000000ff05117211 */ /* 0x000fe200000f0eff */
[----:B------:R-:W-:-:S02]  /*01b0*/  IMAD.IADD R15, R4, 0x1, R15 ;  /* 0x00000001040f7824 */ /* 0x000fc400078e020f */
[----:B------:R-:W-:Y:S01]  /*01c0*/  IMAD R5, R2, -0x3, R13 ;  /* 0xfffffffd02057824 */ /* 0x000fe200078e020d */
[----:B-1----:R-:W-:-:S03]  /*01d0*/  LEA R18, P0, R0, UR4, 0x2 ;  /* 0x0000000400127c11 */ /* 0x002fc6000f8010ff */
[----:B------:R-:W-:Y:S01]  /*01e0*/  IMAD.IADD R5, R4, 0x1, R5 ;  /* 0x0000000104057824 */ /* 0x000fe200078e0205 */
[----:B------:R-:W-:Y:S01]  /*01f0*/  LEA.HI.X R19, R0, UR5, R17, 0x2, P0 ;  /* 0x0000000500137c11 */ /* 0x000fe200080f1411 */
[----:B0-----:R-:W-:-:S04]  /*0200*/  IMAD.WIDE R12, R3, 0x4, R10 ;  /* 0x00000004030c7825 */ /* 0x001fc800078e020a */
[----:B------:R-:W-:Y:S01]  /*0210*/  IMAD.WIDE R14, R15, 0x4, R10 ;  /* 0x000000040f0e7825 */ /* 0x000fe200078e020a */
[----:B--2---:R0:W2:Y:S03]  /*0220*/  LDG.E R18, desc[UR6][R18.64+0x4] ;  /* 0x0000040612127981 */ /* 0x0040a6000c1e1900 */
[----:B------:R-:W-:Y:S02]  /*0230*/  IMAD.WIDE R16, R2, 0x4, R12 ;  /* 0x0000000402107825 */ /* 0x000fe400078e020c */
[----:B------:R-:W4:Y:S02]  /*0240*/  LDG.E R12, desc[UR6][R12.64] ;  /* 0x000000060c0c7981 */ /* 0x000f24000c1e1900 */
[----:B------:R-:W-:Y:S02]  /*0250*/  IMAD.WIDE R10, R5, 0x4, R10 ;  /* 0x00000004050a7825 */ /* 0x000fe400078e020a */
[----:B------:R-:W5:Y:S02]  /*0260*/  LDG.E R16, desc[UR6][R16.64] ;  /* 0x0000000610107981 */ /* 0x000f64000c1e1900 */
[----:B---3--:R-:W-:-:S02]  /*0270*/  IMAD.WIDE R8, R3, 0x4, R8 ;  /* 0x0000000403087825 */ /* 0x008fc400078e0208 */
[----:B------:R-:W5:Y:S04]  /*0280*/  LDG.E R11, desc[UR6][R10.64] ;  /* 0x000000060a0b7981 */ /* 0x000f68000c1e1900 */
[----:B------:R-:W3:Y:S04]  /*0290*/  LDG.E R0, desc[UR6][R8.64+0x8] ;  /* 0x0000080608007981 */ /* 0x000ee8000c1e1900 */
[----:B------:R-:W3:Y:S04]  /*02a0*/  LDG.E R21, desc[UR6][R8.64+-0x4] ;  /* 0xfffffc0608157981 */ /* 0x000ee8000c1e1900 */
[----:B------:R-:W4:Y:S04]  /*02b0*/  LDG.E R15, desc[UR6][R14.64] ;  /* 0x000000060e0f7981 */ /* 0x000f28000c1e1900 */
[----:B------:R-:W2:Y:S01]  /*02c0*/  LDG.E R5, desc[UR6][R8.64] ;  /* 0x0000000608057981 */ /* 0x000ea2000c1e1900 */
[----:B0-----:R-:W-:Y:S01]  /*02d0*/  VIADD R19, R2, 0xffffffe0 ;  /* 0xffffffe002137836 */ /* 0x001fe20000000000 */
[----:B------:R-:W-:-:S04]  /*02e0*/  ISETP.GT.U32.AND P1, PT, R4, 0x1f, PT ;  /* 0x0000001f0400780c */ /* 0x000fc80003f24070 */
[----:B------:R-:W-:Y:S01]  /*02f0*/  ISETP.GT.AND P0, PT, R4, R19, PT ;  /* 0x000000130400720c */ /* 0x000fe20003f04270 */
[----:B------:R-:W-:Y:S01]  /*0300*/  BSSY.RECONVERGENT B0, `(.L_x_22) ;  /* 0x000002d000007945 */ /* 0x000fe20003800200 */
[----:B-----5:R-:W-:-:S04]  /*0310*/  FADD R2, R16, -R11 ;  /* 0x8000000b10027221 */ /* 0x020fc80000000000 */
[----:B------:R-:W-:Y:S01]  /*0320*/  FMUL R11, R2, 0.041666667908430099487 ;  /* 0x3d2aaaab020b7820 */ /* 0x000fe20000400000 */
[----:B---3--:R-:W-:Y:S01]  /*0330*/  FADD R0, R0, -R21 ;  /* 0x8000001500007221 */ /* 0x008fe20000000000 */
[----:B----4-:R-:W-:-:S03]  /*0340*/  FADD R6, R12, -R15 ;  /* 0x8000000f0c067221 */ /* 0x010fc60000000000 */
[----:B------:R-:W-:Y:S01]  /*0350*/  FMUL R2, R0, 0.041666667908430099487 ;  /* 0x3d2aaaab00027820 */ /* 0x000fe20000400000 */
[----:B--2---:R-:W-:Y:S01]  /*0360*/  FADD R5, R18, -R5 ;  /* 0x8000000512057221 */ /* 0x004fe20000000000 */
[----:B------:R-:W-:-:S03]  /*0370*/  FFMA R0, R6, 1.125, -R11 ;  /* 0x3f90000006007823 */ /* 0x000fc6000000080b */
[----:B------:R-:W-:Y:S01]  /*0380*/  FFMA R2, R5, 1.125, -R2 ;  /* 0x3f90000005027823 */ /* 0x000fe20000000802 */
[----:B------:R-:W-:Y:S06]  /*0390*/  @!P0 BRA P1, `(.L_x_23) ;  /* 0x00000000008c8947 */ /* 0x000fec0000800000 */
[----:B------:R-:W0:Y:S01]  /*03a0*/  LDCU.128 UR8, c[0x0][0x3c0] ;  /* 0x00007800ff0877ac */ /* 0x000e220008000c00 */
[----:B------:R-:W1:Y:S01]  /*03b0*/  LDC.64 R12, c[0x0][0x3a0] ;  /* 0x0000e800ff0c7b82 */ /* 0x000e620000000a00 */
[----:B------:R-:W-:Y:S01]  /*03c0*/  IMAD.SHL.U32 R14, R4, 0x4, RZ ;  /* 0x00000004040e7824 */ /* 0x000fe200078e00ff */
[----:B------:R-:W-:Y:S01]  /*03d0*/  SHF.R.U32.HI R16, RZ, 0x1e, R4 ;  /* 0x0000001eff107819 */ /* 0x000fe20000011604 */
[----:B------:R-:W2:Y:S03]  /*03e0*/  LDCU.64 UR4, c[0x0][0x3d0] ;  /* 0x00007a00ff0477ac */ /* 0x000ea60008000a00 */
[----:B0-----:R-:W-:-:S04]  /*03f0*/  IADD3 R10, P1, PT, R14, UR10, RZ ;  /* 0x0000000a0e0a7c10 */ /* 0x001fc8000ff3e0ff */
[----:B------:R-:W-:Y:S02]  /*0400*/  IADD3.X R11, PT, PT, R16, UR11, RZ, P1, !PT ;  /* 0x0000000b100b7c10 */ /* 0x000fe40008ffe4ff */
[----:B--2---:R-:W-:Y:S01]  /*0410*/  IADD3 R8, P0, PT, R14, UR4, RZ ;  /* 0x000000040e087c10 */ /* 0x004fe2000ff1e0ff */
[----:B-1----:R-:W-:-:S03]  /*0420*/  IMAD.WIDE R4, R3, 0x4, R12 ;  /* 0x0000000403047825 */ /* 0x002fc600078e020c */
[----:B------:R-:W-:Y:S01]  /*0430*/  IADD3.X R9, PT, PT, R16, UR5, RZ, P0, !PT ;  /* 0x0000000510097c10 */ /* 0x000fe200087fe4ff */
[----:B------:R-:W2:Y:S04]  /*0440*/  LDG.E R11, desc[UR6][R10.64] ;  /* 0x000000060a0b7981 */ /* 0x000ea8000c1e1900 */
[----:B------:R-:W3:Y:S04]  /*0450*/  LDG.E R15, desc[UR6][R4.64] ;  /* 0x00000006040f7981 */ /* 0x000ee8000c1e1900 */
[----:B------:R-:W3:Y:S01]  /*0460*/  LDG.E R6, desc[UR6][R8.64] ;  /* 0x0000000608067981 */ /* 0x000ee2000c1e1900 */
[----:B------:R-:W-:-:S04]  /*0470*/  IADD3 R12, P0, PT, R14, UR8, RZ ;  /* 0x000000080e0c7c10 */ /* 0x000fc8000ff1e0ff */
[----:B------:R-:W-:Y:S01]  /*0480*/  IADD3.X R13, PT, PT, R16, UR9, RZ, P0, !PT ;  /* 0x00000009100d7c10 */ /* 0x000fe200087fe4ff */
[----:B--2---:R-:W-:-:S04]  /*0490*/  FMUL R17, R2, R11 ;  /* 0x0000000b02117220 */ /* 0x004fc80000400000 */
[----:B---3--:R-:W-:-:S05]  /*04a0*/  FFMA R6, R6, R15, R17 ;  /* 0x0000000f06067223 */ /* 0x008fca0000000011 */
        /* <DEDUP_REMOVED lines=11> */
[----:B------:R-:W-:Y:S01]  /*0560*/  MOV R4, R2 ;  /* 0x0000000200047202 */ /* 0x000fe20000000f00 */
[----:B------:R-:W-:Y:S01]  /*0570*/  IMAD.MOV.U32 R5, RZ, RZ, R13 ;  /* 0x000000ffff057224 */ /* 0x000fe200078e000d */
[----:B------:R-:W-:-:S07]  /*0580*/  MOV R8, 0x5a0 ;  /* 0x000005a000087802 */ /* 0x000fce0000000f00 */
[----:B------:R-:W-:Y:S05]  /*0590*/  CALL.REL.NOINC `($__internal_2_$__cuda_sm3x_div_rn_noftz_f32_slowpath) ;  /* 0x0000000c00707944 */ /* 0x000fea0003c00000 */
[----:B------:R-:W-:-:S07]  /*05a0*/  IMAD.MOV.U32 R9, RZ, RZ, R11 ;  /* 0x000000ffff097224 */ /* 0x000fce00078e000b */
.L_x_25:
[----:B------:R-:W-:Y:S05]  /*05b0*/  BSYNC.RECONVERGENT B1 ;  /* 0x0000000000017941 */ /* 0x000fea0003800200 */
.L_x_24:
[----:B------:R-:W-:-:S07]  /*05c0*/  FADD R2, R6, R9 ;  /* 0x0000000906027221 */ /* 0x000fce0000000000 */
.L_x_23:
[----:B------:R-:W-:Y:S05]  /*05d0*/  BSYNC.RECONVERGENT B0 ;  /* 0x0000000000007941 */ /* 0x000fea0003800200 */
.L_x_22:
        /* <DEDUP_REMOVED lines=12> */
[----:B-1----:R-:W-:-:S06]  /*06a0*/  IMAD.WIDE.U32 R4, R7, 0x4, R4 ;  /* 0x0000000407047825 */ /* 0x002fcc00078e0004 */
        /* <DEDUP_REMOVED lines=18> */
[----:B------:R-:W-:Y:S01]  /*07d0*/  MOV R8, 0x800 ;  /* 0x0000080000087802 */ /* 0x000fe20000000f00 */
[----:B------:R-:W-:-:S07]  /*07e0*/  IMAD.MOV.U32 R5, RZ, RZ, R13 ;  /* 0x000000ffff057224 */ /* 0x000fce00078e000d */
[----:B------:R-:W-:Y:S05]  /*07f0*/  CALL.REL.NOINC `($__internal_2_$__cuda_sm3x_div_rn_noftz_f32_slowpath) ;  /* 0x0000000800d87944 */ /* 0x000fea0003c00000 */
[----:B------:R-:W-:-:S07]  /*0800*/  IMAD.MOV.U32 R5, RZ, RZ, R11 ;  /* 0x000000ffff057224 */ /* 0x000fce00078e000b */
.L_x_29:
[----:B------:R-:W-:Y:S05]  /*0810*/  BSYNC.RECONVERGENT B1 ;  /* 0x0000000000017941 */ /* 0x000fea0003800200 */
.L_x_28:
[----:B------:R-:W-:-:S07]  /*0820*/  FADD R0, R6, R5 ;  /* 0x0000000506007221 */ /* 0x000fce0000000000 */
.L_x_27:
[----:B------:R-:W-:Y:S05]  /*0830*/  BSYNC.RECONVERGENT B0 ;  /* 0x0000000000007941 */ /* 0x000fea0003800200 */
.L_x_26:
[----:B------:R-:W0:Y:S01]  /*0840*/  LDC.64 R22, c[0x0][0x3b0] ;  /* 0x0000ec00ff167b82 */ /* 0x000e220000000a00 */
[----:B------:R-:W1:Y:S07]  /*0850*/  LDCU.64 UR4, c[0x0][0x3f8] ;  /* 0x00007f00ff0477ac */ /* 0x000e6e0008000a00 */
[----:B------:R-:W2:Y:S08]  /*0860*/  LDC.64 R20, c[0x0][0x3b8] ;  /* 0x0000ee00ff147b82 */ /* 0x000eb00000000a00 */
[----:B------:R-:W3:Y:S01]  /*0870*/  LDC.64 R18, c[0x0][0x390] ;  /* 0x0000e400ff127b82 */ /* 0x000ee20000000a00 */
[----:B0-----:R-:W-:-:S05]  /*0880*/  IMAD.WIDE R22, R3, 0x4, R22 ;  /* 0x0000000403167825 */ /* 0x001fca00078e0216 */
[----:B------:R-:W4:Y:S01]  /*0890*/  LDG.E R13, desc[UR6][R22.64] ;  /* 0x00000006160d7981 */ /* 0x000f22000c1e1900 */
[----:B--2---:R-:W-:-:S05]  /*08a0*/  IMAD.WIDE R20, R3, 0x4, R20 ;  /* 0x0000000403147825 */ /* 0x004fca00078e0214 */
[----:B------:R-:W2:Y:S01]  /*08b0*/  LDG.E R8, desc[UR6][R20.64] ;  /* 0x0000000614087981 */ /* 0x000ea2000c1e1900 */
[----:B---3--:R-:W-:-:S05]  /*08c0*/  IMAD.WIDE R18, R3, 0x4, R18 ;  /* 0x0000000403127825 */ /* 0x008fca00078e0212 */
[----:B------:R-:W3:Y:S01]  /*08d0*/  LDG.E R12, desc[UR6][R18.64] ;  /* 0x00000006120c7981 */ /* 0x000ee2000c1e1900 */
[----:B-1----:R-:W0:Y:S01]  /*08e0*/  F2F.F64.F32 R16, UR5 ;  /* 0x0000000500107d10 */ /* 0x002e220008201800 */
[----:B------:R-:W-:-:S07]  /*08f0*/  IMAD.MOV.U32 R14, RZ, RZ, 0x1 ;  /* 0x00000001ff0e7424 */ /* 0x000fce00078e00ff */
[----:B0-----:R-:W0:Y:S02]  /*0900*/  MUFU.RCP64H R15, R17 ;  /* 0x00000011000f7308 */ /* 0x001e240000001800 */
[----:B0-----:R-:W-:-:S06]  /*0910*/  DFMA R10, -R16, R14, 1 ;  /* 0x3ff00000100a742b */ /* 0x001fcc000000010e */
[----:B------:R-:W-:Y:S02]  /*0920*/  F2F.F64.F32 R4, R2 ;  /* 0x0000000200047310 */ /* 0x000fe40000201800 */
[----:B------:R-:W-:-:S08]  /*0930*/  DFMA R24, R10, R10, R10 ;  /* 0x0000000a0a18722b */ /* 0x000fd0000000000a */
[----:B------:R-:W-:Y:S01]  /*0940*/  DFMA R24, R14, R24, R14 ;  /* 0x000000180e18722b */ /* 0x000fe2000000000e */
[----:B------:R-:W-:Y:S01]  /*0950*/  F2F.F64.F32 R14, UR4 ;  /* 0x00000004000e7d10 */ /* 0x000fe20008201800 */
[----:B------:R-:W-:Y:S07]  /*0960*/  BSSY.RECONVERGENT B0, `(.L_x_30) ;  /* 0x0000018000007945 */ /* 0x000fee0003800200 */
[----:B----4-:R-:W-:Y:S01]  /*0970*/  F2F.F64.F32 R6, R13 ;  /* 0x0000000d00067310 */ /* 0x010fe20000201800 */
[----:B------:R-:W-:-:S07]  /*0980*/  FMUL R26, R13, R0 ;  /* 0x000000000d1a7220 */ /* 0x000fce0000400000 */
[----:B--2---:R-:W0:Y:S08]  /*0990*/  F2F.F64.F32 R8, R8 ;  /* 0x0000000800087310 */ /* 0x004e300000201800 */
[----:B------:R-:W1:Y:S01]  /*09a0*/  F2F.F64.F32 R10, R26 ;  /* 0x0000001a000a7310 */ /* 0x000e620000201800 */
[----:B0-----:R-:W-:-:S08]  /*09b0*/  DFMA R6, R8, 2, R6 ;  /* 0x400000000806782b */ /* 0x001fd00000000006 */
[----:B-1----:R-:W-:Y:S02]  /*09c0*/  DFMA R6, R6, R4, R10 ;  /* 0x000000040606722b */ /* 0x002fe4000000000a */
[----:B------:R-:W-:-:S06]  /*09d0*/  DFMA R4, -R16, R24, 1 ;  /* 0x3ff000001004742b */ /* 0x000fcc0000000118 */
[----:B------:R-:W-:Y:S02]  /*09e0*/  DMUL R6, R6, R14 ;  /* 0x0000000e06067228 */ /* 0x000fe40000000000 */
[----:B------:R-:W-:-:S08]  /*09f0*/  DFMA R4, R24, R4, R24 ;  /* 0x000000041804722b */ /* 0x000fd00000000018 */
[----:B------:R-:W-:-:S08]  /*0a00*/  DMUL R8, R6, R4 ;  /* 0x0000000406087228 */ /* 0x000fd00000000000 */
[----:B------:R-:W-:-:S08]  /*0a10*/  DFMA R10, -R16, R8, R6 ;  /* 0x00000008100a722b */ /* 0x000fd00000000106 */
[----:B------:R-:W-:Y:S01]  /*0a20*/  DFMA R4, R4, R10, R8 ;  /* 0x0000000a0404722b */ /* 0x000fe20000000008 */
[----:B------:R-:W-:Y:S01]  /*0a30*/  FSETP.GEU.AND P1, PT, |R7|, 6.5827683646048100446e-37, PT ;  /* 0x036000000700780b */ /* 0x000fe20003f2e200 */
[----:B---3--:R-:W0:Y:S08]  /*0a40*/  F2F.F64.F32 R12, R12 ;  /* 0x0000000c000c7310 */ /* 0x008e300000201800 */
[----:B------:R-:W-:-:S05]  /*0a50*/  FFMA R8, RZ, R17, R5 ;  /* 0x00000011ff087223 */ /* 0x000fca0000000005 */
[----:B------:R-:W-:-:S13]  /*0a60*/  FSETP.GT.AND P0, PT, |R8|, 1.469367938527859385e-39, PT ;  /* 0x001000000800780b */ /* 0x000fda0003f04200 */
[----:B0-----:R-:W-:Y:S05]  /*0a70*/  @P0 BRA P1, `(.L_x_31) ;  /* 0x0000000000180947 */ /* 0x001fea0000800000 */
[----:B------:R-:W-:Y:S01]  /*0a80*/  IMAD.MOV.U32 R8, RZ, RZ, R16 ;  /* 0x000000ffff087224 */ /* 0x000fe200078e0010 */
[----:B------:R-:W-:Y:S01]  /*0a90*/  MOV R4, 0xac0 ;  /* 0x00000ac000047802 */ /* 0x000fe20000000f00 */
[----:B------:R-:W-:-:S07]  /*0aa0*/  IMAD.MOV.U32 R9, RZ, RZ, R17 ;  /* 0x000000ffff097224 */ /* 0x000fce00078e0011 */
[----:B------:R-:W-:Y:S05]  /*0ab0*/  CALL.REL.NOINC `($__internal_1_$__cuda_sm20_div_rn_f64_full) ;  /* 0x0000000000c07944 */ /* 0x000fea0003c00000 */
[----:B------:R-:W-:Y:S01]  /*0ac0*/  MOV R4, R26 ;  /* 0x0000001a00047202 */ /* 0x000fe20000000f00 */
[----:B------:R-:W-:-:S07]  /*0ad0*/  IMAD.MOV.U32 R5, RZ, RZ, R27 ;  /* 0x000000ffff057224 */ /* 0x000fce00078e001b */
.L_x_31:
[----:B------:R-:W-:Y:S05]  /*0ae0*/  BSYNC.RECONVERGENT B0 ;  /* 0x0000000000007941 */ /* 0x000fea0003800200 */
.L_x_30:
[----:B------:R-:W-:Y:S01]  /*0af0*/  DADD R4, R12, R4 ;  /* 0x000000000c047229 */ /* 0x000fe20000000004 */
[----:B------:R-:W0:Y:S05]  /*0b00*/  LDC.64 R12, c[0x0][0x398] ;  /* 0x0000e600ff0c7b82 */ /* 0x000e2a0000000a00 */
[----:B------:R-:W1:Y:S02]  /*0b10*/  F2F.F32.F64 R9, R4 ;  /* 0x0000000400097310 */ /* 0x000e640000301000 */
[----:B-1----:R1:W-:Y:S04]  /*0b20*/  STG.E desc[UR6][R18.64], R9 ;  /* 0x0000000912007986 */ /* 0x0023e8000c101906 */
[----:B------:R-:W2:Y:S04]  /*0b30*/  LDG.E R23, desc[UR6][R22.64] ;  /* 0x0000000616177981 */ /* 0x000ea8000c1e1900 */
[----:B------:R-:W3:Y:S01]  /*0b40*/  LDG.E R20, desc[UR6][R20.64] ;  /* 0x0000000614147981 */ /* 0x000ee2000c1e1900 */
[----:B0-----:R-:W-:-:S05]  /*0b50*/  IMAD.WIDE R12, R3, 0x4, R12 ;  /* 0x00000004030c7825 */ /* 0x001fca00078e020c */
[----:B------:R-:W4:Y:S01]  /*0b60*/  LDG.E R3, desc[UR6][R12.64] ;  /* 0x000000060c037981 */ /* 0x000f22000c1e1900 */
[----:B------:R-:W0:Y:S01]  /*0b70*/  MUFU.RCP64H R25, R17 ;  /* 0x0000001100197308 */ /* 0x000e220000001800 */
[----:B------:R-:W-:Y:S01]  /*0b80*/  IMAD.MOV.U32 R24, RZ, RZ, 0x1 ;  /* 0x00000001ff187424 */ /* 0x000fe200078e00ff */
[----:B------:R-:W-:Y:S06]  /*0b90*/  BSSY.RECONVERGENT B0, `(.L_x_32) ;  /* 0x000001e000007945 */ /* 0x000fec0003800200 */
[----:B------:R-:W-:Y:S01]  /*0ba0*/  F2F.F64.F32 R10, R0 ;  /* 0x00000000000a7310 */ /* 0x000fe20000201800 */
[----:B0-----:R-:W-:-:S08]  /*0bb0*/  DFMA R4, -R16, R24, 1 ;  /* 0x3ff000001004742b */ /* 0x001fd00000000118 */
[----:B-1----:R-:W-:-:S08]  /*0bc0*/  DFMA R18, R4, R4, R4 ;  /* 0x000000040412722b */ /* 0x002fd00000000004 */
[----:B------:R-:W-:Y:S01]  /*0bd0*/  DFMA R18, R24, R18, R24 ;  /* 0x000000121812722b */ /* 0x000fe20000000018 */
[----:B--2---:R-:W-:Y:S01]  /*0be0*/  F2F.F64.F32 R6, R23 ;  /* 0x0000001700067310 */ /* 0x004fe20000201800 */
[----:B------:R-:W-:-:S07]  /*0bf0*/  FMUL R2, R23, R2 ;  /* 0x0000000217027220 */ /* 0x000fce0000400000 */
[----:B---3--:R-:W0:Y:S08]  /*0c00*/  F2F.F64.F32 R8, R20 ;  /* 0x0000001400087310 */ /* 0x008e300000201800 */
[----:B------:R-:W1:Y:S01]  /*0c10*/  F2F.F64.F32 R4, R2 ;  /* 0x0000000200047310 */ /* 0x000e620000201800 */
[----:B0-----:R-:W-:-:S07]  /*0c20*/  DFMA R6, R8, 2, R6 ;  /* 0x400000000806782b */ /* 0x001fce0000000006 */
[----:B----4-:R-:W0:Y:S01]  /*0c30*/  F2F.F64.F32 R2, R3 ;  /* 0x0000000300027310 */ /* 0x010e220000201800 */
[----:B------:R-:W-:Y:S02]  /*0c40*/  DFMA R8, -R16, R18, 1 ;  /* 0x3ff000001008742b */ /* 0x000fe40000000112 */
[----:B-1----:R-:W-:-:S06]  /*0c50*/  DFMA R4, R6, R10, R4 ;  /* 0x0000000a0604722b */ /* 0x002fcc0000000004 */
[----:B------:R-:W-:Y:S02]  /*0c60*/  DFMA R8, R18, R8, R18 ;  /* 0x000000081208722b */ /* 0x000fe40000000012 */
[----:B------:R-:W-:-:S08]  /*0c70*/  DMUL R14, R14, R4 ;  /* 0x000000040e0e7228 */ /* 0x000fd00000000000 */
[----:B------:R-:W-:Y:S02]  /*0c80*/  DMUL R4, R8, R14 ;  /* 0x0000000e08047228 */ /* 0x000fe40000000000 */
[----:B------:R-:W-:-:S06]  /*0c90*/  FSETP.GEU.AND P1, PT, |R15|, 6.5827683646048100446e-37, PT ;  /* 0x036000000f00780b */ /* 0x000fcc0003f2e200 */
[----:B------:R-:W-:-:S08]  /*0ca0*/  DFMA R6, -R16, R4, R14 ;  /* 0x000000041006722b */ /* 0x000fd0000000010e */
[----:B------:R-:W-:-:S10]  /*0cb0*/  DFMA R4, R8, R6, R4 ;  /* 0x000000060804722b */ /* 0x000fd40000000004 */
[----:B------:R-:W-:-:S05]  /*0cc0*/  FFMA R0, RZ, R17, R5 ;  /* 0x00000011ff007223 */ /* 0x000fca0000000005 */
[----:B------:R-:W-:-:S13]  /*0cd0*/  FSETP.GT.AND P0, PT, |R0|, 1.469367938527859385e-39, PT ;  /* 0x001000000000780b */ /* 0x000fda0003f04200 */
[----:B0-----:R-:W-:Y:S05]  /*0ce0*/  @P0 BRA P1, `(.L_x_33) ;  /* 0x0000000000200947 */ /* 0x001fea0000800000 */
[----:B------:R-:W-:Y:S01]  /*0cf0*/  IMAD.MOV.U32 R6, RZ, RZ, R14 ;  /* 0x000000ffff067224 */ /* 0x000fe200078e000e */
[----:B------:R-:W-:Y:S01]  /*0d00*/  MOV R4, 0xd50 ;  /* 0x00000d5000047802 */ /* 0x000fe20000000f00 */
[----:B------:R-:W-:Y:S02]  /*0d10*/  IMAD.MOV.U32 R7, RZ, RZ, R15 ;  /* 0x000000ffff077224 */ /* 0x000fe400078e000f */
[----:B------:R-:W-:Y:S02]  /*0d20*/  IMAD.MOV.U32 R8, RZ, RZ, R16 ;  /* 0x000000ffff087224 */ /* 0x000fe400078e0010 */
[----:B------:R-:W-:-:S07]  /*0d30*/  IMAD.MOV.U32 R9, RZ, RZ, R17 ;  /* 0x000000ffff097224 */ /* 0x000fce00078e0011 */
[----:B------:R-:W-:Y:S05]  /*0d40*/  CALL.REL.NOINC `($__internal_1_$__cuda_sm20_div_rn_f64_full) ;  /* 0x00000000001c7944 */ /* 0x000fea0003c00000 */
[----:B------:R-:W-:Y:S01]  /*0d50*/  IMAD.MOV.U32 R4, RZ, RZ, R26 ;  /* 0x000000ffff047224 */ /* 0x000fe200078e001a */
[----:B------:R-:W-:-:S07]  /*0d60*/  MOV R5, R27 ;  /* 0x0000001b00057202 */ /* 0x000fce0000000f00 */
.L_x_33:
[----:B------:R-:W-:Y:S05]  /*0d70*/  BSYNC.RECONVERGENT B0 ;  /* 0x0000000000007941 */ /* 0x000fea0003800200 */
.L_x_32:
[----:B------:R-:W-:-:S10]  /*0d80*/  DADD R2, R2, R4 ;  /* 0x0000000002027229 */ /* 0x000fd40000000004 */
[----:B------:R-:W0:Y:S02]  /*0d90*/  F2F.F32.F64 R3, R2 ;  /* 0x0000000200037310 */ /* 0x000e240000301000 */
[----:B0-----:R-:W-:Y:S01]  /*0da0*/  STG.E desc[UR6][R12.64], R3 ;  /* 0x000000030c007986 */ /* 0x001fe2000c101906 */
[----:B------:R-:W-:Y:S05]  /*0db0*/  EXIT ;  /* 0x000000000000794d */ /* 0x000fea0003800000 */
        .weak           $__internal_1_$__cuda_sm20_div_rn_f64_full
        .type           $__internal_1_$__cuda_sm20_div_rn_f64_full,@function
        .size           $__internal_1_$__cuda_sm20_div_rn_f64_full,($__internal_2_$__cuda_sm3x_div_rn_noftz_f32_slowpath - $__internal_1_$__cuda_sm20_div_rn_f64_full)
$__internal_1_$__cuda_sm20_div_rn_f64_full:
[C---:B------:R-:W-:Y:S01]  /*0dc0*/  FSETP.GEU.AND P0, PT, |R9|.reuse, 1.469367938527859385e-39, PT ;  /* 0x001000000900780b */ /* 0x040fe20003f0e200 */
[----:B------:R-:W-:Y:S01]  /*0dd0*/  IMAD.MOV.U32 R24, RZ, RZ, 0x1 ;  /* 0x00000001ff187424 */ /* 0x000fe200078e00ff */
[----:B------:R-:W-:Y:S01]  /*0de0*/  LOP3.LUT R10, R9, 0x800fffff, RZ, 0xc0, !PT ;  /* 0x800fffff090a7812 */ /* 0x000fe200078ec0ff */
[----:B------:R-:W-:Y:S01]  /*0df0*/  IMAD.MOV.U32 R32, RZ, RZ, 0x1ca00000 ;  /* 0x1ca00000ff207424 */ /* 0x000fe200078e00ff */
[C---:B------:R-:W-:Y:S01]  /*0e00*/  FSETP.GEU.AND P2, PT, |R7|.reuse, 1.469367938527859385e-39, PT ;  /* 0x001000000700780b */ /* 0x040fe20003f4e200 */
[----:B------:R-:W-:Y:S01]  /*0e10*/  BSSY.RECONVERGENT B1, `(.L_x_34) ;  /* 0x0000052000017945 */ /* 0x000fe20003800200 */
[----:B------:R-:W-:Y:S01]  /*0e20*/  LOP3.LUT R11, R10, 0x3ff00000, RZ, 0xfc, !PT ;  /* 0x3ff000000a0b7812 */ /* 0x000fe200078efcff */
[----:B------:R-:W-:Y:S01]  /*0e30*/  IMAD.MOV.U32 R10, RZ, RZ, R8 ;  /* 0x000000ffff0a7224 */ /* 0x000fe200078e0008 */
[----:B------:R-:W-:Y:S02]  /*0e40*/  LOP3.LUT R5, R7, 0x7ff00000, RZ, 0xc0, !PT ;  /* 0x7ff0000007057812 */ /* 0x000fe400078ec0ff */
[----:B------:R-:W-:-:S03]  /*0e50*/  LOP3.LUT R34, R9, 0x7ff00000, RZ, 0xc0, !PT ;  /* 0x7ff0000009227812 */ /* 0x000fc600078ec0ff */
[----:B------:R-:W-:Y:S01]  /*0e60*/  @!P0 DMUL R10, R8, 8.98846567431157953865e+307 ;  /* 0x7fe00000080a8828 */ /* 0x000fe20000000000 */
[----:B------:R-:W-:-:S03]  /*0e70*/  ISETP.GE.U32.AND P1, PT, R5, R34, PT ;  /* 0x000000220500720c */ /* 0x000fc60003f26070 */
[----:B------:R-:W-:Y:S02]  /*0e80*/  @!P2 LOP3.LUT R28, R9, 0x7ff00000, RZ, 0xc0, !PT ;  /* 0x7ff00000091ca812 */ /* 0x000fe400078ec0ff */
[----:B------:R-:W0:Y:S02]  /*0e90*/  MUFU.RCP64H R25, R11 ;  /* 0x0000000b00197308 */ /* 0x000e240000001800 */
[----:B------:R-:W-:Y:S02]  /*0ea0*/  @!P2 ISETP.GE.U32.AND P3, PT, R5, R28, PT ;  /* 0x0000001c0500a20c */ /* 0x000fe40003f66070 */
[----:B------:R-:W-:Y:S02]  /*0eb0*/  @!P0 LOP3.LUT R34, R11, 0x7ff00000, RZ, 0xc0, !PT ;  /* 0x7ff000000b228812 */ /* 0x000fe400078ec0ff */
[----:B------:R-:W-:-:S04]  /*0ec0*/  @!P2 SEL R29, R32, 0x63400000, !P3 ;  /* 0x63400000201da807 */ /* 0x000fc80005800000 */
[----:B------:R-:W-:-:S04]  /*0ed0*/  @!P2 LOP3.LUT R30, R29, 0x80000000, R7, 0xf8, !PT ;  /* 0x800000001d1ea812 */ /* 0x000fc800078ef807 */
[----:B------:R-:W-:Y:S01]  /*0ee0*/  @!P2 LOP3.LUT R31, R30, 0x100000, RZ, 0xfc, !PT ;  /* 0x001000001e1fa812 */ /* 0x000fe200078efcff */
[----:B------:R-:W-:Y:S01]  /*0ef0*/  @!P2 IMAD.MOV.U32 R30, RZ, RZ, RZ ;  /* 0x000000ffff1ea224 */ /* 0x000fe200078e00ff */
[----:B0-----:R-:W-:-:S08]  /*0f00*/  DFMA R26, R24, -R10, 1 ;  /* 0x3ff00000181a742b */ /* 0x001fd0000000080a */
[----:B------:R-:W-:-:S08]  /*0f10*/  DFMA R26, R26, R26, R26 ;  /* 0x0000001a1a1a722b */ /* 0x000fd0000000001a */
[----:B------:R-:W-:Y:S01]  /*0f20*/  DFMA R26, R24, R26, R24 ;  /* 0x0000001a181a722b */ /* 0x000fe20000000018 */
[----:B------:R-:W-:Y:S01]  /*0f30*/  SEL R25, R32, 0x63400000, !P1 ;  /* 0x6340000020197807 */ /* 0x000fe20004800000 */
[----:B------:R-:W-:-:S03]  /*0f40*/  IMAD.MOV.U32 R24, RZ, RZ, R6 ;  /* 0x000000ffff187224 */ /* 0x000fc600078e0006 */
[----:B------:R-:W-:-:S03]  /*0f50*/  LOP3.LUT R25, R25, 0x800fffff, R7, 0xf8, !PT ;  /* 0x800fffff19197812 */ /* 0x000fc600078ef807 */
[----:B------:R-:W-:-:S03]  /*0f60*/  DFMA R28, R26, -R10, 1 ;  /* 0x3ff000001a1c742b */ /* 0x000fc6000000080a */
[----:B------:R-:W-:-:S05]  /*0f70*/  @!P2 DFMA R24, R24, 2, -R30 ;  /* 0x400000001818a82b */ /* 0x000fca000000081e */
[----:B------:R-:W-:-:S08]  /*0f80*/  DFMA R26, R26, R28, R26 ;  /* 0x0000001c1a1a722b */ /* 0x000fd0000000001a */
[----:B------:R-:W-:-:S08]  /*0f90*/  DMUL R28, R26, R24 ;  /* 0x000000181a1c7228 */ /* 0x000fd00000000000 */
[----:B------:R-:W-:-:S08]  /*0fa0*/  DFMA R30, R28, -R10, R24 ;  /* 0x8000000a1c1e722b */ /* 0x000fd00000000018 */
[----:B------:R-:W-:Y:S01]  /*0fb0*/  DFMA R30, R26, R30, R28 ;  /* 0x0000001e1a1e722b */ /* 0x000fe2000000001c */
[----:B------:R-:W-:Y:S01]  /*0fc0*/  IMAD.MOV.U32 R28, RZ, RZ, R5 ;  /* 0x000000ffff1c7224 */ /* 0x000fe200078e0005 */
[----:B------:R-:W-:Y:S02]  /*0fd0*/  @!P2 LOP3.LUT R28, R25, 0x7ff00000, RZ, 0xc0, !PT ;  /* 0x7ff00000191ca812 */ /* 0x000fe400078ec0ff */
[----:B------:R-:W-:-:S03]  /*0fe0*/  IADD3 R27, PT, PT, R34, -0x1, RZ ;  /* 0xffffffff221b7810 */ /* 0x000fc60007ffe0ff */
[----:B------:R-:W-:-:S05]  /*0ff0*/  VIADD R26, R28, 0xffffffff ;  /* 0xffffffff1c1a7836 */ /* 0x000fca0000000000 */
[----:B------:R-:W-:-:S04]  /*1000*/  ISETP.GT.U32.AND P0, PT, R26, 0x7feffffe, PT ;  /* 0x7feffffe1a00780c */ /* 0x000fc80003f04070 */
[----:B------:R-:W-:-:S13]  /*1010*/  ISETP.GT.U32.OR P0, PT, R27, 0x7feffffe, P0 ;  /* 0x7feffffe1b00780c */ /* 0x000fda0000704470 */
[----:B------:R-:W-:Y:S05]  /*1020*/  @P0 BRA `(.L_x_35) ;  /* 0x00000000006c0947 */ /* 0x000fea0003800000 */
[----:B------:R-:W-:-:S04]  /*1030*/  LOP3.LUT R26, R9, 0x7ff00000, RZ, 0xc0, !PT ;  /* 0x7ff00000091a7812 */ /* 0x000fc800078ec0ff */
[CC--:B------:R-:W-:Y:S02]  /*1040*/  VIADDMNMX R6, R5.reuse, -R26.reuse, 0xb9600000, !PT ;  /* 0xb960000005067446 */ /* 0x0c0fe4000780091a */
[----:B------:R-:W-:Y:S02]  /*1050*/  ISETP.GE.U32.AND P0, PT, R5, R26, PT ;  /* 0x0000001a0500720c */ /* 0x000fe40003f06070 */
[----:B------:R-:W-:Y:S01]  /*1060*/  VIMNMX R5, PT, PT, R6, 0x46a00000, PT ;  /* 0x46a0000006057848 */ /* 0x000fe20003fe0100 */
[----:B------:R-:W-:Y:S01]  /*1070*/  IMAD.MOV.U32 R6, RZ, RZ, RZ ;  /* 0x000000ffff067224 */ /* 0x000fe200078e00ff */
[----:B------:R-:W-:-:S05]  /*1080*/  SEL R32, R32, 0x63400000, !P0 ;  /* 0x6340000020207807 */ /* 0x000fca0004000000 */
[----:B------:R-:W-:-:S04]  /*1090*/  IMAD.IADD R5, R5, 0x1, -R32 ;  /* 0x0000000105057824 */ /* 0x000fc800078e0a20 */
[----:B------:R-:W-:-:S06]  /*10a0*/  VIADD R7, R5, 0x7fe00000 ;  /* 0x7fe0000005077836 */ /* 0x000fcc0000000000 */
[----:B------:R-:W-:-:S10]  /*10b0*/  DMUL R26, R30, R6 ;  /* 0x000000061e1a7228 */ /* 0x000fd40000000000 */
[----:B------:R-:W-:-:S13]  /*10c0*/  FSETP.GTU.AND P0, PT, |R27|, 1.469367938527859385e-39, PT ;  /* 0x001000001b00780b */ /* 0x000fda0003f0c200 */
[----:B------:R-:W-:Y:S05]  /*10d0*/  @P0 BRA `(.L_x_36) ;  /* 0x0000000000940947 */ /* 0x000fea0003800000 */
[----:B------:R-:W-:-:S06]  /*10e0*/  DFMA R10, R30, -R10, R24 ;  /* 0x8000000a1e0a722b */ /* 0x000fcc0000000018 */
[----:B------:R-:W-:-:S04]  /*10f0*/  IMAD.MOV.U32 R10, RZ, RZ, RZ ;  /* 0x000000ffff0a7224 */ /* 0x000fc800078e00ff */
[C---:B------:R-:W-:Y:S02]  /*1100*/  FSETP.NEU.AND P0, PT, R11.reuse, RZ, PT ;  /* 0x000000ff0b00720b */ /* 0x040fe40003f0d000 */
[----:B------:R-:W-:-:S04]  /*1110*/  LOP3.LUT R9, R11, 0x80000000, R9, 0x48, !PT ;  /* 0x800000000b097812 */ /* 0x000fc800078e4809 */
[----:B------:R-:W-:-:S07]  /*1120*/  LOP3.LUT R11, R9, R7, RZ, 0xfc, !PT ;  /* 0x00000007090b7212 */ /* 0x000fce00078efcff */
[----:B------:R-:W-:Y:S05]  /*1130*/  @!P0 BRA `(.L_x_36) ;  /* 0x00000000007c8947 */ /* 0x000fea0003800000 */
[----:B------:R-:W-:Y:S01]  /*1140*/  IMAD.MOV R7, RZ, RZ, -R5 ;  /* 0x000000ffff077224 */ /* 0x000fe200078e0a05 */
[----:B------:R-:W-:Y:S01]  /*1150*/  DMUL.RP R10, R30, R10 ;  /* 0x0000000a1e0a7228 */ /* 0x000fe20000008000 */
[----:B------:R-:W-:Y:S01]  /*1160*/  IMAD.MOV.U32 R6, RZ, RZ, RZ ;  /* 0x000000ffff067224 */ /* 0x000fe200078e00ff */
[----:B------:R-:W-:-:S05]  /*1170*/  IADD3 R5, PT, PT, -R5, -0x43300000, RZ ;  /* 0xbcd0000005057810 */ /* 0x000fca0007ffe1ff */
[----:B------:R-:W-:-:S03]  /*1180*/  DFMA R6, R26, -R6, R30 ;  /* 0x800000061a06722b */ /* 0x000fc6000000001e */
[----:B------:R-:W-:-:S07]  /*1190*/  LOP3.LUT R9, R11, R9, RZ, 0x3c, !PT ;  /* 0x000000090b097212 */ /* 0x000fce00078e3cff */
[----:B------:R-:W-:-:S04]  /*11a0*/  FSETP.NEU.AND P0, PT, |R7|, R5, PT ;  /* 0x000000050700720b */ /* 0x000fc80003f0d200 */
[----:B------:R-:W-:Y:S02]  /*11b0*/  FSEL R26, R10, R26, !P0 ;  /* 0x0000001a0a1a7208 */ /* 0x000fe40004000000 */
[----:B------:R-:W-:Y:S01]  /*11c0*/  FSEL R27, R9, R27, !P0 ;  /* 0x0000001b091b7208 */ /* 0x000fe20004000000 */
[----:B------:R-:W-:Y:S06]  /*11d0*/  BRA `(.L_x_36) ;  /* 0x0000000000547947 */ /* 0x000fec0003800000 */
.L_x_35:
[----:B------:R-:W-:-:S14]  /*11e0*/  DSETP.NAN.AND P0, PT, R6, R6, PT ;  /* 0x000000060600722a */ /* 0x000fdc0003f08000 */
[----:B------:R-:W-:Y:S05]  /*11f0*/  @P0 BRA `(.L_x_37) ;  /* 0x0000000000440947 */ /* 0x000fea0003800000 */
[----:B------:R-:W-:-:S14]  /*1200*/  DSETP.NAN.AND P0, PT, R8, R8, PT ;  /* 0x000000080800722a */ /* 0x000fdc0003f08000 */
[----:B------:R-:W-:Y:S05]  /*1210*/  @P0 BRA `(.L_x_38) ;  /* 0x0000000000300947 */ /* 0x000fea0003800000 */
[----:B------:R-:W-:Y:S01]  /*1220*/  ISETP.NE.AND P0, PT, R28, R34, PT ;  /* 0x000000221c00720c */ /* 0x000fe20003f05270 */
[----:B------:R-:W-:Y:S01]  /*1230*/  IMAD.MOV.U32 R26, RZ, RZ, 0x0 ;  /* 0x00000000ff1a7424 */ /* 0x000fe200078e00ff */
[----:B------:R-:W-:-:S11]  /*1240*/  MOV R27, 0xfff80000 ;  /* 0xfff80000001b7802 */ /* 0x000fd60000000f00 */
[----:B------:R-:W-:Y:S05]  /*1250*/  @!P0 BRA `(.L_x_36) ;  /* 0x0000000000348947 */ /* 0x000fea0003800000 */
[----:B------:R-:W-:Y:S02]  /*1260*/  ISETP.NE.AND P0, PT, R28, 0x7ff00000, PT ;  /* 0x7ff000001c00780c */ /* 0x000fe40003f05270 */
[----:B------:R-:W-:Y:S02]  /*1270*/  LOP3.LUT R27, R7, 0x80000000, R9, 0x48, !PT ;  /* 0x80000000071b7812 */ /* 0x000fe400078e4809 */
[----:B------:R-:W-:-:S13]  /*1280*/  ISETP.EQ.OR P0, PT, R34, RZ, !P0 ;  /* 0x000000ff2200720c */ /* 0x000fda0004702670 */
[----:B------:R-:W-:Y:S01]  /*1290*/  @P0 LOP3.LUT R5, R27, 0x7ff00000, RZ, 0xfc, !PT ;  /* 0x7ff000001b050812 */ /* 0x000fe200078efcff */
[----:B------:R-:W-:Y:S02]  /*12a0*/  @!P0 IMAD.MOV.U32 R26, RZ, RZ, RZ ;  /* 0x000000ffff1a8224 */ /* 0x000fe400078e00ff */
[----:B------:R-:W-:Y:S02]  /*12b0*/  @P0 IMAD.MOV.U32 R26, RZ, RZ, RZ ;  /* 0x000000ffff1a0224 */ /* 0x000fe400078e00ff */
[----:B------:R-:W-:Y:S01]  /*12c0*/  @P0 IMAD.MOV.U32 R27, RZ, RZ, R5 ;  /* 0x000000ffff1b0224 */ /* 0x000fe200078e0005 */
[----:B------:R-:W-:Y:S06]  /*12d0*/  BRA `(.L_x_36) ;  /* 0x0000000000147947 */ /* 0x000fec0003800000 */
.L_x_38:
[----:B------:R-:W-:Y:S01]  /*12e0*/  LOP3.LUT R27, R9, 0x80000, RZ, 0xfc, !PT ;  /* 0x00080000091b7812 */ /* 0x000fe200078efcff */
[----:B------:R-:W-:Y:S01]  /*12f0*/  IMAD.MOV.U32 R26, RZ, RZ, R8 ;  /* 0x000000ffff1a7224 */ /* 0x000fe200078e0008 */
[----:B------:R-:W-:Y:S06]  /*1300*/  BRA `(.L_x_36) ;  /* 0x0000000000087947 */ /* 0x000fec0003800000 */
.L_x_37:
[----:B------:R-:W-:Y:S01]  /*1310*/  LOP3.LUT R27, R7, 0x80000, RZ, 0xfc, !PT ;  /* 0x00080000071b7812 */ /* 0x000fe200078efcff */
[----:B------:R-:W-:-:S07]  /*1320*/  IMAD.MOV.U32 R26, RZ, RZ, R6 ;  /* 0x000000ffff1a7224 */ /* 0x000fce00078e0006 */
.L_x_36:
[----:B------:R-:W-:Y:S05]  /*1330*/  BSYNC.RECONVERGENT B1 ;  /* 0x0000000000017941 */ /* 0x000fea0003800200 */
.L_x_34:
[----:B------:R-:W-:-:S04]  /*1340*/  IMAD.MOV.U32 R5, RZ, RZ, 0x0 ;  /* 0x00000000ff057424 */ /* 0x000fc800078e00ff */
[----:B------:R-:W-:Y:S05]  /*1350*/  RET.REL.NODEC R4 `(_Z17update_stress_gl1PfS_S_S_S_S_S_S_S_S_S_S_S_S_iiff) ;  /* 0xffffffec04287950 */ /* 0x000fea0003c3ffff */
        .weak           $__internal_2_$__cuda_sm3x_div_rn_noftz_f32_slowpath
        .type           $__internal_2_$__cuda_sm3x_div_rn_noftz_f32_slowpath,@function
        .size           $__internal_2_$__cuda_sm3x_div_rn_noftz_f32_slowpath,(.L_x_53 - $__internal_2_$__cuda_sm3x_div_rn_noftz_f32_slowpath)
$__internal_2_$__cuda_sm3x_div_rn_noftz_f32_slowpath:
[----:B------:R-:W-:Y:S01]  /*1360*/  SHF.R.U32.HI R10, RZ, 0x17, R5 ;  /* 0x00000017ff0a7819 */ /* 0x000fe20000011605 */
[----:B------:R-:W-:Y:S01]  /*1370*/  BSSY.RECONVERGENT B2, `(.L_x_39) ;  /* 0x0000062000027945 */ /* 0x000fe20003800200 */
[----:B------:R-:W-:Y:S02]  /*1380*/  SHF.R.U32.HI R9, RZ, 0x17, R4 ;  /* 0x00000017ff097819 */ /* 0x000fe40000011604 */
[----:B------:R-:W-:Y:S02]  /*1390*/  LOP3.LUT R14, R10, 0xff, RZ, 0xc0, !PT ;  /* 0x000000ff0a0e7812 */ /* 0x000fe400078ec0ff */
[----:B------:R-:W-:-:S03]  /*13a0*/  LOP3.LUT R12, R9, 0xff, RZ, 0xc0, !PT ;  /* 0x000000ff090c7812 */ /* 0x000fc600078ec0ff */
[----:B------:R-:W-:Y:S01]  /*13b0*/  VIADD R11, R14, 0xffffffff ;  /* 0xffffffff0e0b7836 */ /* 0x000fe20000000000 */
[----:B------:R-:W-:-:S04]  /*13c0*/  IADD3 R10, PT, PT, R12, -0x1, RZ ;  /* 0xffffffff0c0a7810 */ /* 0x000fc80007ffe0ff */
        /* <DEDUP_REMOVED lines=22> */
[----:B------:R-:W-:Y:S02]  /*1530*/  @P0 IMAD.MOV.U32 R9, RZ, RZ, RZ ;  /* 0x000000ffff090224 */ /* 0x000fe400078e00ff */
[----:B------:R-:W-:Y:S01]  /*1540*/  @!P0 FFMA R4, R4, 1.84467440737095516160e+19, RZ ;  /* 0x5f80000004048823 */ /* 0x000fe200000000ff */
[----:B------:R-:W-:Y:S02]  /*1550*/  @!P0 IMAD.MOV.U32 R9, RZ, RZ, -0x40 ;  /* 0xffffffc0ff098424 */ /* 0x000fe400078e00ff */
[----:B------:R-:W-:Y:S02]  /*1560*/  @!P1 FFMA R5, R5, 1.84467440737095516160e+19, RZ ;  /* 0x5f80000005059823 */ /* 0x000fe400000000ff */
[----:B------:R-:W-:-:S07]  /*1570*/  @!P1 VIADD R9, R9, 0x40 ;  /* 0x0000004009099836 */ /* 0x000fce0000000000 */
.L_x_40:
[----:B------:R-:W-:Y:S01]  /*1580*/  LEA R10, R14, 0xc0800000, 0x17 ;  /* 0xc08000000e0a7811 */ /* 0x000fe200078eb8ff */
[----:B------:R-:W-:Y:S04]  /*1590*/  BSSY.RECONVERGENT B3, `(.L_x_45) ;  /* 0x0000036000037945 */ /* 0x000fe80003800200 */
[----:B------:R-:W-:Y:S02]  /*15a0*/  IMAD.IADD R10, R5, 0x1, -R10 ;  /* 0x00000001050a7824 */ /* 0x000fe400078e0a0a */
[----:B------:R-:W-:Y:S02]  /*15b0*/  VIADD R5, R12, 0xffffff81 ;  /* 0xffffff810c057836 */ /* 0x000fe40000000000 */
[----:B------:R0:W1:Y:S01]  /*15c0*/  MUFU.RCP R11, R10 ;  /* 0x0000000a000b7308 */ /* 0x0000620000001000 */
[----:B------:R-:W-:Y:S01]  /*15d0*/  FADD.FTZ R13, -R10, -RZ ;  /* 0x800000ff0a0d7221 */ /* 0x000fe20000010100 */
[C---:B------:R-:W-:Y:S01]  /*15e0*/  IMAD R4, R5.reuse, -0x800000, R4 ;  /* 0xff80000005047824 */ /* 0x040fe200078e0204 */
[----:B0-----:R-:W-:-:S05]  /*15f0*/  IADD3 R10, PT, PT, R5, 0x7f, -R14 ;  /* 0x0000007f050a7810 */ /* 0x001fca0007ffe80e */
[----:B------:R-:W-:Y:S02]  /*1600*/  IMAD.IADD R10, R10, 0x1, R9 ;  /* 0x000000010a0a7824 */ /* 0x000fe400078e0209 */
[----:B-1----:R-:W-:-:S04]  /*1610*/  FFMA R12, R11, R13, 1 ;  /* 0x3f8000000b0c7423 */ /* 0x002fc8000000000d */
        /* <DEDUP_REMOVED lines=8> */
[----:B------:R-:W-:-:S05]  /*16a0*/  IADD3 R13, PT, PT, R4, R10, RZ ;  /* 0x0000000a040d7210 */ /* 0x000fca0007ffe0ff */
[----:B------:R-:W-:-:S05]  /*16b0*/  VIADD R4, R13, 0xffffffff ;  /* 0xffffffff0d047836 */ /* 0x000fca0000000000 */
        /* <DEDUP_REMOVED lines=10> */
[C---:B------:R-:W-:Y:S02]  /*1760*/  VIADD R10, R13.reuse, 0x20 ;  /* 0x000000200d0a7836 */ /* 0x040fe40000000000 */
[-CC-:B------:R-:W-:Y:S01]  /*1770*/  FFMA.RM R5, R16, R12.reuse, R15.reuse ;  /* 0x0000000c10057223 */ /* 0x180fe2000000400f */
[C---:B------:R-:W-:Y:S02]  /*1780*/  ISETP.NE.AND P2, PT, R13.reuse, RZ, PT ;  /* 0x000000ff0d00720c */ /* 0x040fe40003f45270 */
[----:B------:R-:W-:Y:S01]  /*1790*/  LOP3.LUT R9, R4, 0x7fffff, RZ, 0xc0, !PT ;  /* 0x007fffff04097812 */ /* 0x000fe200078ec0ff */
[----:B------:R-:W-:Y:S01]  /*17a0*/  FFMA.RP R4, R16, R12, R15 ;  /* 0x0000000c10047223 */ /* 0x000fe2000000800f */
[----:B------:R-:W-:Y:S01]  /*17b0*/  IMAD.MOV R12, RZ, RZ, -R13 ;  /* 0x000000ffff0c7224 */ /* 0x000fe200078e0a0d */
[----:B------:R-:W-:Y:S02]  /*17c0*/  ISETP.NE.AND P1, PT, R13, RZ, PT ;  /* 0x000000ff0d00720c */ /* 0x000fe40003f25270 */
        /* <DEDUP_REMOVED lines=10> */
[----:B------:R-:W-:-:S05]  /*1870*/  LOP3.LUT R5, R5, R4, RZ, 0xc0, !PT ;  /* 0x0000000405057212 */ /* 0x000fca00078ec0ff */
[----:B------:R-:W-:-:S05]  /*1880*/  IMAD.IADD R10, R10, 0x1, R5 ;  /* 0x000000010a0a7824 */ /* 0x000fca00078e0205 */
[----:B------:R-:W-:Y:S01]  /*1890*/  LOP3.LUT R11, R10, R11, RZ, 0xfc, !PT ;  /* 0x0000000b0a0b7212 */ /* 0x000fe200078efcff */
[----:B------:R-:W-:Y:S06]  /*18a0*/  BRA `(.L_x_48) ;  /* 0x0000000000107947 */ /* 0x000fec0003800000 */
.L_x_47:
[----:B------:R-:W-:-:S04]  /*18b0*/  LOP3.LUT R11, R11, 0x80000000, RZ, 0xc0, !PT ;  /* 0x800000000b0b7812 */ /* 0x000fc800078ec0ff */
[----:B------:R-:W-:Y:S01]  /*18c0*/  LOP3.LUT R11, R11, 0x7f800000, RZ, 0xfc, !PT ;  /* 0x7f8000000b0b7812 */ /* 0x000fe200078efcff */
[----:B------:R-:W-:Y:S06]  /*18d0*/  BRA `(.L_x_48) ;  /* 0x0000000000047947 */ /* 0x000fec0003800000 */
.L_x_46:
[----:B------:R-:W-:-:S07]  /*18e0*/  IMAD R11, R10, 0x800000, R11 ;  /* 0x008000000a0b7824 */ /* 0x000fce00078e020b */
.L_x_48:
[----:B------:R-:W-:Y:S05]  /*18f0*/  BSYNC.RECONVERGENT B3 ;  /* 0x0000000000037941 */ /* 0x000fea0003800200 */
.L_x_45:
[----:B------:R-:W-:Y:S05]  /*1900*/  BRA `(.L_x_49) ;  /* 0x0000000000207947 */ /* 0x000fea0003800000 */
.L_x_44:
[----:B------:R-:W-:-:S04]  /*1910*/  LOP3.LUT R4, R5, 0x80000000, R4, 0x48, !PT ;  /* 0x8000000005047812 */ /* 0x000fc800078e4804 */
[----:B------:R-:W-:Y:S01]  /*1920*/  LOP3.LUT R11, R4, 0x7f800000, RZ, 0xfc, !PT ;  /* 0x7f800000040b7812 */ /* 0x000fe200078efcff */
[----:B------:R-:W-:Y:S06]  /*1930*/  BRA `(.L_x_49) ;  /* 0x0000000000147947 */ /* 0x000fec0003800000 */
.L_x_43:
[----:B------:R-:W-:Y:S01]  /*1940*/  LOP3.LUT R11, R5, 0x80000000, R4, 0x48, !PT ;  /* 0x80000000050b7812 */ /* 0x000fe200078e4804 */
[----:B------:R-:W-:Y:S06]  /*1950*/  BRA `(.L_x_49) ;  /* 0x00000000000c7947 */ /* 0x000fec0003800000 */
.L_x_42:
[----:B------:R-:W0:Y:S01]  /*1960*/  MUFU.RSQ R11, -QNAN ;  /* 0xffc00000000b7908 */ /* 0x000e220000001400 */
[----:B------:R-:W-:Y:S05]  /*1970*/  BRA `(.L_x_49) ;  /* 0x0000000000047947 */ /* 0x000fea0003800000 */
.L_x_41:
[----:B------:R-:W-:-:S07]  /*1980*/  FADD.FTZ R11, R4, R5 ;  /* 0x00000005040b7221 */ /* 0x000fce0000010000 */
.L_x_49:
[----:B------:R-:W-:Y:S05]  /*1990*/  BSYNC.RECONVERGENT B2 ;  /* 0x0000000000027941 */ /* 0x000fea0003800200 */
.L_x_39:
[----:B------:R-:W-:-:S04]  /*19a0*/  IMAD.MOV.U32 R9, RZ, RZ, 0x0 ;  /* 0x00000000ff097424 */ /* 0x000fc800078e00ff */
[----:B0-----:R-:W-:Y:S05]  /*19b0*/  RET.REL.NODEC R8 `(_Z17update_stress_gl1PfS_S_S_S_S_S_S_S_S_S_S_S_S_iiff) ;  /* 0xffffffe408907950 */ /* 0x001fea0003c3ffff */
.L_x_50:
        /* <DEDUP_REMOVED lines=12> */
.L_x_53:


//--------------------- .nv.shared.reserved.0     --------------------------
	.section	.nv.shared.reserved.0,"aw",@nobits
	.weak		__nv_reservedSMEM_offset_0_alias
	.size		__nv_reservedSMEM_offset_0_alias, 0, 64
	.other		__nv_reservedSMEM_offset_0_alias,@"STO_CUDA_RESERVED_SHARED STV_DEFAULT"
__nv_reservedSMEM_offset_0_alias:
	.zero		0
	.zero		64


//--------------------- .nv.constant0._Z17update_stress_gl2PfS_S_S_S_S_S_S_S_S_S_S_iiff --------------------------
	.section	.nv.constant0._Z17update_stress_gl2PfS_S_S_S_S_S_S_S_S_S_S_iiff,"a",@progbits
	.sectionflags	@""
	.align	4
.nv.constant0._Z17update_stress_gl2PfS_S_S_S_S_S_S_S_S_S_S_iiff:
	.zero		1008


//--------------------- .nv.constant0._Z17update_stress_gl1PfS_S_S_S_S_S_S_S_S_S_S_S_S_iiff --------------------------
	.section	.nv.constant0._Z17update_stress_gl1PfS_S_S_S_S_S_S_S_S_S_S_S_S_iiff,"a",@progbits
	.sectionflags	@""
	.align	4
.nv.constant0._Z17update_stress_gl1PfS_S_S_S_S_S_S_S_S_S_S_S_S_iiff:
	.zero		1024


//--------------------- SYMBOLS --------------------------

	.type		.nv.reservedSmem.offset0,@object
	.size		.nv.reservedSmem.offset0,0x4
